	.target	sm_90a

	.elftype	@"ET_EXEC"


//--------------------- .note.nv.tkinfo           --------------------------
	.section	.note.nv.tkinfo,"",@"SHT_NOTE"
	.sectionflags	@"SHF_NOTE_NV_TKINFO"
	.tkinfo
        /*0018*/ 	.word	0x00000002
        /*0030*/ 	.string	""
        /*0030*/ 	.string	"ptxas"
        /*0030*/ 	.string	"Cuda compilation tools, release 13.0, V13.0.88"
        /*0030*/ 	.string	"Build cuda_13.0.r13.0/compiler.36424714_0"
        /*0030*/ 	.string	"-arch sm_90a -m 64 "



//--------------------- .note.nv.cuinfo           --------------------------
	.section	.note.nv.cuinfo,"",@"SHT_NOTE"
	.sectionflags	@"SHF_NOTE_NV_CUINFO"
        /*0018*/ 	.short	0x0002
        /*001a*/ 	.short	0x005a
        /*001c*/ 	.short	0x0082
	.zero		2


//--------------------- .nv.info                  --------------------------
	.section	.nv.info,"",@"SHT_CUDA_INFO"
	.align	4


	//----- nvinfo : EIATTR_REGCOUNT
	.align		4
        /*0000*/ 	.byte	0x04, 0x2f
        /*0002*/ 	.short	(.L_15 - .L_14)
	.align		4
.L_14:
        /*0004*/ 	.word	index@(_ZN7cutlass13device_kernelINS_4gemm6kernel13GemmUniversalIN4cute5tupleIJiiiiEEENS1_10collective13CollectiveMmaINS1_34MainloopSm90TmaGmmaWarpSpecializedILi4ENS5_IJNS4_1CILi8EEENSA_ILi1EEESC_EEENS1_35KernelTmaWarpSpecializedCooperativeEEENS5_IJNSA_ILi128EEENSA_ILi256EEENSA_ILi64EEEEEENS_10bfloat16_tENS5_IJlSC_lEEESK_SL_NS4_8TiledMMAINS4_8MMA_AtomIJNS4_4SM904GMMA28MMA_64x256x16_F32BF16BF16_SSILNSP_5MajorE0ELSR_0ELNSP_7ScaleInE1ELSS_1EEEEEENS4_6LayoutINS5_IJNSA_ILi2EEESC_SC_EEENS5_IJSC_NSA_ILi0EEESY_EEEEENS5_IJNS4_10UnderscoreES11_S11_EEEEENS4_13SM90_TMA_LOADENS4_14ComposedLayoutINS4_7SwizzleILi3ELi4ELi3EEENS4_18smem_ptr_flag_bitsILi16EEENSV_INS5_IJSB_SI_EEENS5_IJSI_SC_EEEEEEEvNS4_8identityENS4_23SM90_TMA_LOAD_MULTICASTES1D_vS1E_EENS_8epilogue10collective6detail29Sm90TmaWarpSpecializedAdapterINS1I_15DefaultEpilogueISK_SL_SL_NS1H_6thread17LinearCombinationISK_Li1EffLNS1M_9ScaleType4KindE0ELNS_15FloatRoundStyleE2ESK_EENS1_15EpilogueDefaultEEEEEvvEEEEvNT_6ParamsE)
        /*0008*/ 	.word	0x000000a8


	//----- nvinfo : EIATTR_FRAME_SIZE
	.align		4
.L_15:
        /*000c*/ 	.byte	0x04, 0x11
        /*000e*/ 	.short	(.L_17 - .L_16)
	.align		4
.L_16:
        /*0010*/ 	.word	index@(_ZN7cutlass13device_kernelINS_4gemm6kernel13GemmUniversalIN4cute5tupleIJiiiiEEENS1_10collective13CollectiveMmaINS1_34MainloopSm90TmaGmmaWarpSpecializedILi4ENS5_IJNS4_1CILi8EEENSA_ILi1EEESC_EEENS1_35KernelTmaWarpSpecializedCooperativeEEENS5_IJNSA_ILi128EEENSA_ILi256EEENSA_ILi64EEEEEENS_10bfloat16_tENS5_IJlSC_lEEESK_SL_NS4_8TiledMMAINS4_8MMA_AtomIJNS4_4SM904GMMA28MMA_64x256x16_F32BF16BF16_SSILNSP_5MajorE0ELSR_0ELNSP_7ScaleInE1ELSS_1EEEEEENS4_6LayoutINS5_IJNSA_ILi2EEESC_SC_EEENS5_IJSC_NSA_ILi0EEESY_EEEEENS5_IJNS4_10UnderscoreES11_S11_EEEEENS4_13SM90_TMA_LOADENS4_14ComposedLayoutINS4_7SwizzleILi3ELi4ELi3EEENS4_18smem_ptr_flag_bitsILi16EEENSV_INS5_IJSB_SI_EEENS5_IJSI_SC_EEEEEEEvNS4_8identityENS4_23SM90_TMA_LOAD_MULTICASTES1D_vS1E_EENS_8epilogue10collective6detail29Sm90TmaWarpSpecializedAdapterINS1I_15DefaultEpilogueISK_SL_SL_NS1H_6thread17LinearCombinationISK_Li1EffLNS1M_9ScaleType4KindE0ELNS_15FloatRoundStyleE2ESK_EENS1_15EpilogueDefaultEEEEEvvEEEEvNT_6ParamsE)
        /*0014*/ 	.word	0x00000000


	//----- nvinfo : EIATTR_MIN_STACK_SIZE
	.align		4
.L_17:
        /*0018*/ 	.byte	0x04, 0x12
        /*001a*/ 	.short	(.L_19 - .L_18)
	.align		4
.L_18:
        /*001c*/ 	.word	index@(_ZN7cutlass13device_kernelINS_4gemm6kernel13GemmUniversalIN4cute5tupleIJiiiiEEENS1_10collective13CollectiveMmaINS1_34MainloopSm90TmaGmmaWarpSpecializedILi4ENS5_IJNS4_1CILi8EEENSA_ILi1EEESC_EEENS1_35KernelTmaWarpSpecializedCooperativeEEENS5_IJNSA_ILi128EEENSA_ILi256EEENSA_ILi64EEEEEENS_10bfloat16_tENS5_IJlSC_lEEESK_SL_NS4_8TiledMMAINS4_8MMA_AtomIJNS4_4SM904GMMA28MMA_64x256x16_F32BF16BF16_SSILNSP_5MajorE0ELSR_0ELNSP_7ScaleInE1ELSS_1EEEEEENS4_6LayoutINS5_IJNSA_ILi2EEESC_SC_EEENS5_IJSC_NSA_ILi0EEESY_EEEEENS5_IJNS4_10UnderscoreES11_S11_EEEEENS4_13SM90_TMA_LOADENS4_14ComposedLayoutINS4_7SwizzleILi3ELi4ELi3EEENS4_18smem_ptr_flag_bitsILi16EEENSV_INS5_IJSB_SI_EEENS5_IJSI_SC_EEEEEEEvNS4_8identityENS4_23SM90_TMA_LOAD_MULTICASTES1D_vS1E_EENS_8epilogue10collective6detail29Sm90TmaWarpSpecializedAdapterINS1I_15DefaultEpilogueISK_SL_SL_NS1H_6thread17LinearCombinationISK_Li1EffLNS1M_9ScaleType4KindE0ELNS_15FloatRoundStyleE2ESK_EENS1_15EpilogueDefaultEEEEEvvEEEEvNT_6ParamsE)
        /*0020*/ 	.word	0x00000000
.L_19:


//--------------------- .nv.compat                --------------------------
	.section	.nv.compat,"",@"SHT_CUDA_COMPAT_INFO"
	.align	4
        /*0000*/ 	.byte	0x02, 0x09, 0x01, 0x00, 0x02, 0x02, 0x04, 0x00, 0x02, 0x05, 0x05, 0x00, 0x03, 0x07, 0x01, 0x01
        /*0010*/ 	.byte	0x02, 0x03, 0x01, 0x00, 0x02, 0x06, 0x01, 0x00, 0x04, 0x0b, 0x08, 0x00, 0x00, 0x00, 0x00, 0x00
        /*0020*/ 	.byte	0x00, 0x00, 0x00, 0x00


//--------------------- .nv.info._ZN7cutlass13device_kernelINS_4gemm6kernel13GemmUniversalIN4cute5tupleIJiiiiEEENS1_10collective13CollectiveMmaINS1_34MainloopSm90TmaGmmaWarpSpecializedILi4ENS5_IJNS4_1CILi8EEENSA_ILi1EEESC_EEENS1_35KernelTmaWarpSpecializedCooperativeEEENS5_IJNSA_ILi128EEENSA_ILi256EEENSA_ILi64EEEEEENS_10bfloat16_tENS5_IJlSC_lEEESK_SL_NS4_8TiledMMAINS4_8MMA_AtomIJNS4_4SM904GMMA28MMA_64x256x16_F32BF16BF16_SSILNSP_5MajorE0ELSR_0ELNSP_7ScaleInE1ELSS_1EEEEEENS4_6LayoutINS5_IJNSA_ILi2EEESC_SC_EEENS5_IJSC_NSA_ILi0EEESY_EEEEENS5_IJNS4_10UnderscoreES11_S11_EEEEENS4_13SM90_TMA_LOADENS4_14ComposedLayoutINS4_7SwizzleILi3ELi4ELi3EEENS4_18smem_ptr_flag_bitsILi16EEENSV_INS5_IJSB_SI_EEENS5_IJSI_SC_EEEEEEEvNS4_8identityENS4_23SM90_TMA_LOAD_MULTICASTES1D_vS1E_EENS_8epilogue10collective6detail29Sm90TmaWarpSpecializedAdapterINS1I_15DefaultEpilogueISK_SL_SL_NS1H_6thread17LinearCombinationISK_Li1EffLNS1M_9ScaleType4KindE0ELNS_15FloatRoundStyleE2ESK_EENS1_15EpilogueDefaultEEEEEvvEEEEvNT_6ParamsE --------------------------
	.section	.nv.info._ZN7cutlass13device_kernelINS_4gemm6kernel13GemmUniversalIN4cute5tupleIJiiiiEEENS1_10collective13CollectiveMmaINS1_34MainloopSm90TmaGmmaWarpSpecializedILi4ENS5_IJNS4_1CILi8EEENSA_ILi1EEESC_EEENS1_35KernelTmaWarpSpecializedCooperativeEEENS5_IJNSA_ILi128EEENSA_ILi256EEENSA_ILi64EEEEEENS_10bfloat16_tENS5_IJlSC_lEEESK_SL_NS4_8TiledMMAINS4_8MMA_AtomIJNS4_4SM904GMMA28MMA_64x256x16_F32BF16BF16_SSILNSP_5MajorE0ELSR_0ELNSP_7ScaleInE1ELSS_1EEEEEENS4_6LayoutINS5_IJNSA_ILi2EEESC_SC_EEENS5_IJSC_NSA_ILi0EEESY_EEEEENS5_IJNS4_10UnderscoreES11_S11_EEEEENS4_13SM90_TMA_LOADENS4_14ComposedLayoutINS4_7SwizzleILi3ELi4ELi3EEENS4_18smem_ptr_flag_bitsILi16EEENSV_INS5_IJSB_SI_EEENS5_IJSI_SC_EEEEEEEvNS4_8identityENS4_23SM90_TMA_LOAD_MULTICASTES1D_vS1E_EENS_8epilogue10collective6detail29Sm90TmaWarpSpecializedAdapterINS1I_15DefaultEpilogueISK_SL_SL_NS1H_6thread17LinearCombinationISK_Li1EffLNS1M_9ScaleType4KindE0ELNS_15FloatRoundStyleE2ESK_EENS1_15EpilogueDefaultEEEEEvvEEEEvNT_6ParamsE,"",@"SHT_CUDA_INFO"
	.sectionflags	@""
	.align	4


	//----- nvinfo : EIATTR_CUDA_API_VERSION
	.align		4
        /*0000*/ 	.byte	0x04, 0x37
        /*0002*/ 	.short	(.L_21 - .L_20)
.L_20:
        /*0004*/ 	.word	0x00000082


	//----- nvinfo : EIATTR_KPARAM_INFO
	.align		4
.L_21:
        /*0008*/ 	.byte	0x04, 0x17
        /*000a*/ 	.short	(.L_23 - .L_22)
.L_22:
        /*000c*/ 	.word	0x00000000
        /*0010*/ 	.short	0x0000
        /*0012*/ 	.short	0x0070
        /*0014*/ 	.byte	0x00, 0xf0, 0x01, 0x10


	//----- nvinfo : EIATTR_SPARSE_MMA_MASK
	.align		4
.L_23:
        /*0018*/ 	.byte	0x03, 0x50
        /*001a*/ 	.short	0x0000


	//----- nvinfo : EIATTR_MAXREG_COUNT
	.align		4
        /*001c*/ 	.byte	0x03, 0x1b
        /*001e*/ 	.short	0x00a8


	//----- nvinfo : EIATTR_NUM_BARRIERS
	.align		4
        /*0020*/ 	.byte	0x02, 0x4c
        /*0022*/ 	.byte	0x01
	.zero		1


	//----- nvinfo : EIATTR_EXTERNS
	.align		4
        /*0024*/ 	.byte	0x04, 0x0f
        /*0026*/ 	.short	(.L_25 - .L_24)


	//   ....[0]....
	.align		4
.L_24:
        /*0028*/ 	.word	index@(__assertfail)


	//----- nvinfo : EIATTR_MERCURY_ISA_VERSION
	.align		4
.L_25:
        /*002c*/ 	.byte	0x03, 0x5f
        /*002e*/ 	.short	0x0101


	//----- nvinfo : EIATTR_INT_WARP_WIDE_INSTR_OFFSETS
	.align		4
        /*0030*/ 	.byte	0x04, 0x31
        /*0032*/ 	.short	(.L_27 - .L_26)


	//   ....[0]....
.L_26:
        /*0034*/ 	.word	0x000004c0


	//   ....[1]....
        /*0038*/ 	.word	0x000004d0


	//   ....[2]....
        /*003c*/ 	.word	0x00000650


	//   ....[3]....
        /*0040*/ 	.word	0x00001d30


	//----- nvinfo : EIATTR_COOP_GROUP_MASK_REGIDS
	.align		4
.L_27:
        /*0044*/ 	.byte	0x04, 0x29
        /*0046*/ 	.short	(.L_29 - .L_28)


	//   ....[0]....
.L_28:
        /*0048*/ 	.word	0xffffffff


	//   ....[1]....
        /*004c*/ 	.word	0xffffffff


	//   ....[2]....
        /*0050*/ 	.word	0xffffffff


	//   ....[3]....
        /*0054*/ 	.word	0xffffffff


	//   ....[4]....
        /*0058*/ 	.word	0xffffffff


	//   ....[5]....
        /*005c*/ 	.word	0xffffffff


	//----- nvinfo : EIATTR_COOP_GROUP_INSTR_OFFSETS
	.align		4
.L_29:
        /*0060*/ 	.byte	0x04, 0x28
        /*0062*/ 	.short	(.L_31 - .L_30)


	//   ....[0]....
.L_30:
        /*0064*/ 	.word	0x00000060


	//   ....[1]....
        /*0068*/ 	.word	0x00000070


	//   ....[2]....
        /*006c*/ 	.word	0x00000130


	//   ....[3]....
        /*0070*/ 	.word	0x000002f0


	//   ....[4]....
        /*0074*/ 	.word	0x000007f0


	//   ....[5]....
        /*0078*/ 	.word	0x00001240


	//----- nvinfo : EIATTR_REG_RECONFIG
	.align		4
.L_31:
        /*007c*/ 	.byte	0x01, 0x54
	.zero		2


	//----- nvinfo : EIATTR_SYSCALL_OFFSETS
	.align		4
        /*0080*/ 	.byte	0x04, 0x46
        /*0082*/ 	.short	(.L_33 - .L_32)


	//   ....[0]....
.L_32:
        /*0084*/ 	.word	0x00001400


	//----- nvinfo : EIATTR_MBARRIER_INSTR_OFFSETS
	.align		4
.L_33:
        /*0088*/ 	.byte	0x04, 0x39
        /*008a*/ 	.short	(.L_35 - .L_34)


	//   ....[0]....
.L_34:
        /*008c*/ 	.word	0x00000260
        /*0090*/ 	.word	0x000000ff
        /*0094*/ 	.word	0x00000000
        /*0098*/ 	.short	0x0100
        /*009a*/ 	.byte	0x08
	.zero		1


	//   ....[1]....
        /*009c*/ 	.word	0x00000270
        /*00a0*/ 	.word	0x000000ff
        /*00a4*/ 	.word	0x00000020
        /*00a8*/ 	.short	0x0100
        /*00aa*/ 	.byte	0x08
	.zero		1


	//   ....[2]....
        /*00ac*/ 	.word	0x00000280
        /*00b0*/ 	.word	0x000000ff
        /*00b4*/ 	.word	0x00000008
        /*00b8*/ 	.short	0x0100
        /*00ba*/ 	.byte	0x08
	.zero		1


	//   ....[3]....
        /*00bc*/ 	.word	0x00000290
        /*00c0*/ 	.word	0x000000ff
        /*00c4*/ 	.word	0x00000028
        /*00c8*/ 	.short	0x0100
        /*00ca*/ 	.byte	0x08
	.zero		1


	//   ....[4]....
        /*00cc*/ 	.word	0x000002a0
        /*00d0*/ 	.word	0x000000ff
        /*00d4*/ 	.word	0x00000010
        /*00d8*/ 	.short	0x0100
        /*00da*/ 	.byte	0x08
	.zero		1


	//   ....[5]....
        /*00dc*/ 	.word	0x000002b0
        /*00e0*/ 	.word	0x000000ff
        /*00e4*/ 	.word	0x00000030
        /*00e8*/ 	.short	0x0100
        /*00ea*/ 	.byte	0x08
	.zero		1


	//   ....[6]....
        /*00ec*/ 	.word	0x000002c0
        /*00f0*/ 	.word	0x000000ff
        /*00f4*/ 	.word	0x00000018
        /*00f8*/ 	.short	0x0100
        /*00fa*/ 	.byte	0x08
	.zero		1


	//   ....[7]....
        /*00fc*/ 	.word	0x000002d0
        /*0100*/ 	.word	0x000000ff
        /*0104*/ 	.word	0x00000038
        /*0108*/ 	.short	0x0100
        /*010a*/ 	.byte	0x08
	.zero		1


	//   ....[8]....
        /*010c*/ 	.word	0x000006f0
        /*0110*/ 	.word	0x000000ff
        /*0114*/ 	.word	0x00000050
        /*0118*/ 	.short	0x0100
        /*011a*/ 	.byte	0x06
	.zero		1


	//   ....[9]....
        /*011c*/ 	.word	0x00000770
        /*0120*/ 	.word	0x000000ff
        /*0124*/ 	.word	0x00000058
        /*0128*/ 	.short	0x0100
        /*012a*/ 	.byte	0x06
	.zero		1


	//   ....[10]....
        /*012c*/ 	.word	0x000014c0
        /*0130*/ 	.word	0x00000003
        /*0134*/ 	.word	0x00000000
        /*0138*/ 	.short	0x010a
        /*013a*/ 	.byte	0x3f
	.zero		1


	//   ....[11]....
        /*013c*/ 	.word	0x00001500
        /*0140*/ 	.word	0x00000003
        /*0144*/ 	.word	0x00000000
        /*0148*/ 	.short	0x010a
        /*014a*/ 	.byte	0x3f
	.zero		1


	//   ....[12]....
        /*014c*/ 	.word	0x00001900
        /*0150*/ 	.word	0x00000005
        /*0154*/ 	.word	0x00000000
        /*0158*/ 	.short	0x010a
        /*015a*/ 	.byte	0x3f
	.zero		1


	//   ....[13]....
        /*015c*/ 	.word	0x00001940
        /*0160*/ 	.word	0x00000005
        /*0164*/ 	.word	0x00000000
        /*0168*/ 	.short	0x010a
        /*016a*/ 	.byte	0x3f
	.zero		1


	//   ....[14]....
        /*016c*/ 	.word	0x00001bd0
        /*0170*/ 	.word	0x00000005
        /*0174*/ 	.word	0x00000000
        /*0178*/ 	.short	0x0101
        /*017a*/ 	.byte	0x3f
	.zero		1


	//   ....[15]....
        /*017c*/ 	.word	0x00001db0
        /*0180*/ 	.word	0x00000003
        /*0184*/ 	.word	0x00000000
        /*0188*/ 	.short	0x0101
        /*018a*/ 	.byte	0x3f
	.zero		1


	//   ....[16]....
        /*018c*/ 	.word	0x0000aba0
        /*0190*/ 	.word	0x00000017
        /*0194*/ 	.word	0x00000020
        /*0198*/ 	.short	0x010a
        /*019a*/ 	.byte	0x3f
	.zero		1


	//   ....[17]....
        /*019c*/ 	.word	0x0000af60
        /*01a0*/ 	.word	0x00000005
        /*01a4*/ 	.word	0x00000058
        /*01a8*/ 	.short	0x0101
        /*01aa*/ 	.byte	0x3f
	.zero		1


	//   ....[18]....
        /*01ac*/ 	.word	0x0000b680
        /*01b0*/ 	.word	0x00000007
        /*01b4*/ 	.word	0x00000000
        /*01b8*/ 	.short	0x010a
        /*01ba*/ 	.byte	0x3f
	.zero		1


	//   ....[19]....
        /*01bc*/ 	.word	0x0000b700
        /*01c0*/ 	.word	0x00000008
        /*01c4*/ 	.word	0x00000000
        /*01c8*/ 	.short	0x010a
        /*01ca*/ 	.byte	0x3f
	.zero		1


	//   ....[20]....
        /*01cc*/ 	.word	0x0000b790
        /*01d0*/ 	.word	0x0000000b
        /*01d4*/ 	.word	0x00000000
        /*01d8*/ 	.short	0x010a
        /*01da*/ 	.byte	0x3f
	.zero		1


	//   ....[21]....
        /*01dc*/ 	.word	0x0000b820
        /*01e0*/ 	.word	0x00000003
        /*01e4*/ 	.word	0x00000000
        /*01e8*/ 	.short	0x010a
        /*01ea*/ 	.byte	0x3f
	.zero		1


	//   ....[22]....
        /*01ec*/ 	.word	0x0000b880
        /*01f0*/ 	.word	0x00000003
        /*01f4*/ 	.word	0x00000000
        /*01f8*/ 	.short	0x010a
        /*01fa*/ 	.byte	0x3f
	.zero		1


	//   ....[23]....
        /*01fc*/ 	.word	0x0000b8d0
        /*0200*/ 	.word	0x00000005
        /*0204*/ 	.word	0x00000000
        /*0208*/ 	.short	0x010a
        /*020a*/ 	.byte	0x3f
	.zero		1


	//   ....[24]....
        /*020c*/ 	.word	0x0000b9a0
        /*0210*/ 	.word	0x00000017
        /*0214*/ 	.word	0x00000020
        /*0218*/ 	.short	0x010a
        /*021a*/ 	.byte	0x3f
	.zero		1


	//   ....[25]....
        /*021c*/ 	.word	0x0000ba70
        /*0220*/ 	.word	0x00000007
        /*0224*/ 	.word	0x00000000
        /*0228*/ 	.short	0x010a
        /*022a*/ 	.byte	0x3f
	.zero		1


	//   ....[26]....
        /*022c*/ 	.word	0x0000bac0
        /*0230*/ 	.word	0x00000008
        /*0234*/ 	.word	0x00000000
        /*0238*/ 	.short	0x010a
        /*023a*/ 	.byte	0x3f
	.zero		1


	//   ....[27]....
        /*023c*/ 	.word	0x0000bb10
        /*0240*/ 	.word	0x0000000b
        /*0244*/ 	.word	0x00000000
        /*0248*/ 	.short	0x010a
        /*024a*/ 	.byte	0x3f
	.zero		1


	//----- nvinfo : EIATTR_NUM_MBARRIERS
	.align		4
.L_35:
        /*024c*/ 	.byte	0x03, 0x38
        /*024e*/ 	.short	0x000a


	//----- nvinfo : EIATTR_EXIT_INSTR_OFFSETS
	.align		4
        /*0250*/ 	.byte	0x04, 0x1c
        /*0252*/ 	.short	(.L_37 - .L_36)


	//   ....[0]....
.L_36:
        /*0254*/ 	.word	0x00000950


	//   ....[1]....
        /*0258*/ 	.word	0x00001170


	//   ....[2]....
        /*025c*/ 	.word	0x0000a2c0


	//   ....[3]....
        /*0260*/ 	.word	0x0000a820


	//   ....[4]....
        /*0264*/ 	.word	0x0000b870


	//----- nvinfo : EIATTR_MAX_THREADS
	.align		4
.L_37:
        /*0268*/ 	.byte	0x04, 0x05
        /*026a*/ 	.short	(.L_39 - .L_38)
.L_38:
        /*026c*/ 	.word	0x00000180
        /*0270*/ 	.word	0x00000001
        /*0274*/ 	.word	0x00000001


	//----- nvinfo : EIATTR_CRS_STACK_SIZE
	.align		4
.L_39:
        /*0278*/ 	.byte	0x04, 0x1e
        /*027a*/ 	.short	(.L_41 - .L_40)
.L_40:
        /*027c*/ 	.word	0x00000000


	//----- nvinfo : EIATTR_CBANK_PARAM_SIZE
	.align		4
.L_41:
        /*0280*/ 	.byte	0x03, 0x19
        /*0282*/ 	.short	0x0470


	//----- nvinfo : EIATTR_PARAM_CBANK
	.align		4
        /*0284*/ 	.byte	0x04, 0x0a
        /*0286*/ 	.short	(.L_43 - .L_42)
	.align		4
.L_42:
        /*0288*/ 	.word	index@(.nv.constant0._ZN7cutlass13device_kernelINS_4gemm6kernel13GemmUniversalIN4cute5tupleIJiiiiEEENS1_10collective13CollectiveMmaINS1_34MainloopSm90TmaGmmaWarpSpecializedILi4ENS5_IJNS4_1CILi8EEENSA_ILi1EEESC_EEENS1_35KernelTmaWarpSpecializedCooperativeEEENS5_IJNSA_ILi128EEENSA_ILi256EEENSA_ILi64EEEEEENS_10bfloat16_tENS5_IJlSC_lEEESK_SL_NS4_8TiledMMAINS4_8MMA_AtomIJNS4_4SM904GMMA28MMA_64x256x16_F32BF16BF16_SSILNSP_5MajorE0ELSR_0ELNSP_7ScaleInE1ELSS_1EEEEEENS4_6LayoutINS5_IJNSA_ILi2EEESC_SC_EEENS5_IJSC_NSA_ILi0EEESY_EEEEENS5_IJNS4_10UnderscoreES11_S11_EEEEENS4_13SM90_TMA_LOADENS4_14ComposedLayoutINS4_7SwizzleILi3ELi4ELi3EEENS4_18smem_ptr_flag_bitsILi16EEENSV_INS5_IJSB_SI_EEENS5_IJSI_SC_EEEEEEEvNS4_8identityENS4_23SM90_TMA_LOAD_MULTICASTES1D_vS1E_EENS_8epilogue10collective6detail29Sm90TmaWarpSpecializedAdapterINS1I_15DefaultEpilogueISK_SL_SL_NS1H_6thread17LinearCombinationISK_Li1EffLNS1M_9ScaleType4KindE0ELNS_15FloatRoundStyleE2ESK_EENS1_15EpilogueDefaultEEEEEvvEEEEvNT_6ParamsE)
        /*028c*/ 	.short	0x0210
        /*028e*/ 	.short	0x0470


	//----- nvinfo : EIATTR_SW_WAR
	.align		4
.L_43:
        /*0290*/ 	.byte	0x04, 0x36
        /*0292*/ 	.short	(.L_45 - .L_44)
.L_44:
        /*0294*/ 	.word	0x00000008
.L_45:


//--------------------- .nv.callgraph             --------------------------
	.section	.nv.callgraph,"",@"SHT_CUDA_CALLGRAPH"
	.align	4
	.sectionentsize	8
	.align		4
        /*0000*/ 	.word	0x00000000
	.align		4
        /*0004*/ 	.word	0xffffffff
	.align		4
        /*0008*/ 	.word	index@(_ZN7cutlass13device_kernelINS_4gemm6kernel13GemmUniversalIN4cute5tupleIJiiiiEEENS1_10collective13CollectiveMmaINS1_34MainloopSm90TmaGmmaWarpSpecializedILi4ENS5_IJNS4_1CILi8EEENSA_ILi1EEESC_EEENS1_35KernelTmaWarpSpecializedCooperativeEEENS5_IJNSA_ILi128EEENSA_ILi256EEENSA_ILi64EEEEEENS_10bfloat16_tENS5_IJlSC_lEEESK_SL_NS4_8TiledMMAINS4_8MMA_AtomIJNS4_4SM904GMMA28MMA_64x256x16_F32BF16BF16_SSILNSP_5MajorE0ELSR_0ELNSP_7ScaleInE1ELSS_1EEEEEENS4_6LayoutINS5_IJNSA_ILi2EEESC_SC_EEENS5_IJSC_NSA_ILi0EEESY_EEEEENS5_IJNS4_10UnderscoreES11_S11_EEEEENS4_13SM90_TMA_LOADENS4_14ComposedLayoutINS4_7SwizzleILi3ELi4ELi3EEENS4_18smem_ptr_flag_bitsILi16EEENSV_INS5_IJSB_SI_EEENS5_IJSI_SC_EEEEEEEvNS4_8identityENS4_23SM90_TMA_LOAD_MULTICASTES1D_vS1E_EENS_8epilogue10collective6detail29Sm90TmaWarpSpecializedAdapterINS1I_15DefaultEpilogueISK_SL_SL_NS1H_6thread17LinearCombinationISK_Li1EffLNS1M_9ScaleType4KindE0ELNS_15FloatRoundStyleE2ESK_EENS1_15EpilogueDefaultEEEEEvvEEEEvNT_6ParamsE)
	.align		4
        /*000c*/ 	.word	index@(__assertfail)
	.align		4
        /*0010*/ 	.word	0x00000000
	.align		4
        /*0014*/ 	.word	0xfffffffe
	.align		4
        /*0018*/ 	.word	0x00000000
	.align		4
        /*001c*/ 	.word	0xfffffffd
	.align		4
        /*0020*/ 	.word	0x00000000
	.align		4
        /*0024*/ 	.word	0xfffffffc


//--------------------- .nv.constant4             --------------------------
	.section	.nv.constant4,"a",@progbits
	.align	8
	.align		8
.nv.constant4:
        /*0000*/ 	.dword	__assertfail
	.align		8
        /*0008*/ 	.dword	__unnamed_1
	.align		8
        /*0010*/ 	.dword	_ZN40_INTERNAL_be4469e2_4_k_cu_aede8a47_314934cuda3std3__45__cpo5beginE
	.align		8
        /*0018*/ 	.dword	_ZN40_INTERNAL_be4469e2_4_k_cu_aede8a47_314934cuda3std3__45__cpo3endE
	.align		8
        /*0020*/ 	.dword	_ZN40_INTERNAL_be4469e2_4_k_cu_aede8a47_314934cuda3std3__45__cpo6cbeginE
	.align		8
        /*0028*/ 	.dword	_ZN40_INTERNAL_be4469e2_4_k_cu_aede8a47_314934cuda3std3__45__cpo4cendE
	.align		8
        /*0030*/ 	.dword	_ZN40_INTERNAL_be4469e2_4_k_cu_aede8a47_314934cuda3std3__442_GLOBAL__N__be4469e2_4_k_cu_aede8a47_314936ignoreE
	.align		8
        /*0038*/ 	.dword	_ZN40_INTERNAL_be4469e2_4_k_cu_aede8a47_314934cuda3std3__419piecewise_constructE
	.align		8
        /*0040*/ 	.dword	_ZN40_INTERNAL_be4469e2_4_k_cu_aede8a47_314934cuda3std3__48in_placeE
	.align		8
        /*0048*/ 	.dword	_ZN40_INTERNAL_be4469e2_4_k_cu_aede8a47_314934cuda3std6ranges3__45__cpo4swapE
	.align		8
        /*0050*/ 	.dword	_ZN40_INTERNAL_be4469e2_4_k_cu_aede8a47_314934cuda3std6ranges3__45__cpo9iter_moveE
	.align		8
        /*0058*/ 	.dword	_ZN40_INTERNAL_be4469e2_4_k_cu_aede8a47_314934cute7productE
	.align		8
        /*0060*/ 	.dword	_ZN40_INTERNAL_be4469e2_4_k_cu_aede8a47_314934cute1_E
	.align		8
        /*0068*/ 	.dword	$str$22
	.align		8
        /*0070*/ 	.dword	$str$23


//--------------------- .text._ZN7cutlass13device_kernelINS_4gemm6kernel13GemmUniversalIN4cute5tupleIJiiiiEEENS1_10collective13CollectiveMmaINS1_34MainloopSm90TmaGmmaWarpSpecializedILi4ENS5_IJNS4_1CILi8EEENSA_ILi1EEESC_EEENS1_35KernelTmaWarpSpecializedCooperativeEEENS5_IJNSA_ILi128EEENSA_ILi256EEENSA_ILi64EEEEEENS_10bfloat16_tENS5_IJlSC_lEEESK_SL_NS4_8TiledMMAINS4_8MMA_AtomIJNS4_4SM904GMMA28MMA_64x256x16_F32BF16BF16_SSILNSP_5MajorE0ELSR_0ELNSP_7ScaleInE1ELSS_1EEEEEENS4_6LayoutINS5_IJNSA_ILi2EEESC_SC_EEENS5_IJSC_NSA_ILi0EEESY_EEEEENS5_IJNS4_10UnderscoreES11_S11_EEEEENS4_13SM90_TMA_LOADENS4_14ComposedLayoutINS4_7SwizzleILi3ELi4ELi3EEENS4_18smem_ptr_flag_bitsILi16EEENSV_INS5_IJSB_SI_EEENS5_IJSI_SC_EEEEEEEvNS4_8identityENS4_23SM90_TMA_LOAD_MULTICASTES1D_vS1E_EENS_8epilogue10collective6detail29Sm90TmaWarpSpecializedAdapterINS1I_15DefaultEpilogueISK_SL_SL_NS1H_6thread17LinearCombinationISK_Li1EffLNS1M_9ScaleType4KindE0ELNS_15FloatRoundStyleE2ESK_EENS1_15EpilogueDefaultEEEEEvvEEEEvNT_6ParamsE --------------------------
	.section	.text._ZN7cutlass13device_kernelINS_4gemm6kernel13GemmUniversalIN4cute5tupleIJiiiiEEENS1_10collective13CollectiveMmaINS1_34MainloopSm90TmaGmmaWarpSpecializedILi4ENS5_IJNS4_1CILi8EEENSA_ILi1EEESC_EEENS1_35KernelTmaWarpSpecializedCooperativeEEENS5_IJNSA_ILi128EEENSA_ILi256EEENSA_ILi64EEEEEENS_10bfloat16_tENS5_IJlSC_lEEESK_SL_NS4_8TiledMMAINS4_8MMA_AtomIJNS4_4SM904GMMA28MMA_64x256x16_F32BF16BF16_SSILNSP_5MajorE0ELSR_0ELNSP_7ScaleInE1ELSS_1EEEEEENS4_6LayoutINS5_IJNSA_ILi2EEESC_SC_EEENS5_IJSC_NSA_ILi0EEESY_EEEEENS5_IJNS4_10UnderscoreES11_S11_EEEEENS4_13SM90_TMA_LOADENS4_14ComposedLayoutINS4_7SwizzleILi3ELi4ELi3EEENS4_18smem_ptr_flag_bitsILi16EEENSV_INS5_IJSB_SI_EEENS5_IJSI_SC_EEEEEEEvNS4_8identityENS4_23SM90_TMA_LOAD_MULTICASTES1D_vS1E_EENS_8epilogue10collective6detail29Sm90TmaWarpSpecializedAdapterINS1I_15DefaultEpilogueISK_SL_SL_NS1H_6thread17LinearCombinationISK_Li1EffLNS1M_9ScaleType4KindE0ELNS_15FloatRoundStyleE2ESK_EENS1_15EpilogueDefaultEEEEEvvEEEEvNT_6ParamsE,"ax",@progbits
	.align	128
.text._ZN7cutlass13device_kernelINS_4gemm6kernel13GemmUniversalIN4cute5tupleIJiiiiEEENS1_10collective13CollectiveMmaINS1_34MainloopSm90TmaGmmaWarpSpecializedILi4ENS5_IJNS4_1CILi8EEENSA_ILi1EEESC_EEENS1_35KernelTmaWarpSpecializedCooperativeEEENS5_IJNSA_ILi128EEENSA_ILi256EEENSA_ILi64EEEEEENS_10bfloat16_tENS5_IJlSC_lEEESK_SL_NS4_8TiledMMAINS4_8MMA_AtomIJNS4_4SM904GMMA28MMA_64x256x16_F32BF16BF16_SSILNSP_5MajorE0ELSR_0ELNSP_7ScaleInE1ELSS_1EEEEEENS4_6LayoutINS5_IJNSA_ILi2EEESC_SC_EEENS5_IJSC_NSA_ILi0EEESY_EEEEENS5_IJNS4_10UnderscoreES11_S11_EEEEENS4_13SM90_TMA_LOADENS4_14ComposedLayoutINS4_7SwizzleILi3ELi4ELi3EEENS4_18smem_ptr_flag_bitsILi16EEENSV_INS5_IJSB_SI_EEENS5_IJSI_SC_EEEEEEEvNS4_8identityENS4_23SM90_TMA_LOAD_MULTICASTES1D_vS1E_EENS_8epilogue10collective6detail29Sm90TmaWarpSpecializedAdapterINS1I_15DefaultEpilogueISK_SL_SL_NS1H_6thread17LinearCombinationISK_Li1EffLNS1M_9ScaleType4KindE0ELNS_15FloatRoundStyleE2ESK_EENS1_15EpilogueDefaultEEEEEvvEEEEvNT_6ParamsE:
        .type           _ZN7cutlass13device_kernelINS_4gemm6kernel13GemmUniversalIN4cute5tupleIJiiiiEEENS1_10collective13CollectiveMmaINS1_34MainloopSm90TmaGmmaWarpSpecializedILi4ENS5_IJNS4_1CILi8EEENSA_ILi1EEESC_EEENS1_35KernelTmaWarpSpecializedCooperativeEEENS5_IJNSA_ILi128EEENSA_ILi256EEENSA_ILi64EEEEEENS_10bfloat16_tENS5_IJlSC_lEEESK_SL_NS4_8TiledMMAINS4_8MMA_AtomIJNS4_4SM904GMMA28MMA_64x256x16_F32BF16BF16_SSILNSP_5MajorE0ELSR_0ELNSP_7ScaleInE1ELSS_1EEEEEENS4_6LayoutINS5_IJNSA_ILi2EEESC_SC_EEENS5_IJSC_NSA_ILi0EEESY_EEEEENS5_IJNS4_10UnderscoreES11_S11_EEEEENS4_13SM90_TMA_LOADENS4_14ComposedLayoutINS4_7SwizzleILi3ELi4ELi3EEENS4_18smem_ptr_flag_bitsILi16EEENSV_INS5_IJSB_SI_EEENS5_IJSI_SC_EEEEEEEvNS4_8identityENS4_23SM90_TMA_LOAD_MULTICASTES1D_vS1E_EENS_8epilogue10collective6detail29Sm90TmaWarpSpecializedAdapterINS1I_15DefaultEpilogueISK_SL_SL_NS1H_6thread17LinearCombinationISK_Li1EffLNS1M_9ScaleType4KindE0ELNS_15FloatRoundStyleE2ESK_EENS1_15EpilogueDefaultEEEEEvvEEEEvNT_6ParamsE,@function
        .size           _ZN7cutlass13device_kernelINS_4gemm6kernel13GemmUniversalIN4cute5tupleIJiiiiEEENS1_10collective13CollectiveMmaINS1_34MainloopSm90TmaGmmaWarpSpecializedILi4ENS5_IJNS4_1CILi8EEENSA_ILi1EEESC_EEENS1_35KernelTmaWarpSpecializedCooperativeEEENS5_IJNSA_ILi128EEENSA_ILi256EEENSA_ILi64EEEEEENS_10bfloat16_tENS5_IJlSC_lEEESK_SL_NS4_8TiledMMAINS4_8MMA_AtomIJNS4_4SM904GMMA28MMA_64x256x16_F32BF16BF16_SSILNSP_5MajorE0ELSR_0ELNSP_7ScaleInE1ELSS_1EEEEEENS4_6LayoutINS5_IJNSA_ILi2EEESC_SC_EEENS5_IJSC_NSA_ILi0EEESY_EEEEENS5_IJNS4_10UnderscoreES11_S11_EEEEENS4_13SM90_TMA_LOADENS4_14ComposedLayoutINS4_7SwizzleILi3ELi4ELi3EEENS4_18smem_ptr_flag_bitsILi16EEENSV_INS5_IJSB_SI_EEENS5_IJSI_SC_EEEEEEEvNS4_8identityENS4_23SM90_TMA_LOAD_MULTICASTES1D_vS1E_EENS_8epilogue10collective6detail29Sm90TmaWarpSpecializedAdapterINS1I_15DefaultEpilogueISK_SL_SL_NS1H_6thread17LinearCombinationISK_Li1EffLNS1M_9ScaleType4KindE0ELNS_15FloatRoundStyleE2ESK_EENS1_15EpilogueDefaultEEEEEvvEEEEvNT_6ParamsE,(.L_x_325 - _ZN7cutlass13device_kernelINS_4gemm6kernel13GemmUniversalIN4cute5tupleIJiiiiEEENS1_10collective13CollectiveMmaINS1_34MainloopSm90TmaGmmaWarpSpecializedILi4ENS5_IJNS4_1CILi8EEENSA_ILi1EEESC_EEENS1_35KernelTmaWarpSpecializedCooperativeEEENS5_IJNSA_ILi128EEENSA_ILi256EEENSA_ILi64EEEEEENS_10bfloat16_tENS5_IJlSC_lEEESK_SL_NS4_8TiledMMAINS4_8MMA_AtomIJNS4_4SM904GMMA28MMA_64x256x16_F32BF16BF16_SSILNSP_5MajorE0ELSR_0ELNSP_7ScaleInE1ELSS_1EEEEEENS4_6LayoutINS5_IJNSA_ILi2EEESC_SC_EEENS5_IJSC_NSA_ILi0EEESY_EEEEENS5_IJNS4_10UnderscoreES11_S11_EEEEENS4_13SM90_TMA_LOADENS4_14ComposedLayoutINS4_7SwizzleILi3ELi4ELi3EEENS4_18smem_ptr_flag_bitsILi16EEENSV_INS5_IJSB_SI_EEENS5_IJSI_SC_EEEEEEEvNS4_8identityENS4_23SM90_TMA_LOAD_MULTICASTES1D_vS1E_EENS_8epilogue10collective6detail29Sm90TmaWarpSpecializedAdapterINS1I_15DefaultEpilogueISK_SL_SL_NS1H_6thread17LinearCombinationISK_Li1EffLNS1M_9ScaleType4KindE0ELNS_15FloatRoundStyleE2ESK_EENS1_15EpilogueDefaultEEEEEvvEEEEvNT_6ParamsE)
        .other          _ZN7cutlass13device_kernelINS_4gemm6kernel13GemmUniversalIN4cute5tupleIJiiiiEEENS1_10collective13CollectiveMmaINS1_34MainloopSm90TmaGmmaWarpSpecializedILi4ENS5_IJNS4_1CILi8EEENSA_ILi1EEESC_EEENS1_35KernelTmaWarpSpecializedCooperativeEEENS5_IJNSA_ILi128EEENSA_ILi256EEENSA_ILi64EEEEEENS_10bfloat16_tENS5_IJlSC_lEEESK_SL_NS4_8TiledMMAINS4_8MMA_AtomIJNS4_4SM904GMMA28MMA_64x256x16_F32BF16BF16_SSILNSP_5MajorE0ELSR_0ELNSP_7ScaleInE1ELSS_1EEEEEENS4_6LayoutINS5_IJNSA_ILi2EEESC_SC_EEENS5_IJSC_NSA_ILi0EEESY_EEEEENS5_IJNS4_10UnderscoreES11_S11_EEEEENS4_13SM90_TMA_LOADENS4_14ComposedLayoutINS4_7SwizzleILi3ELi4ELi3EEENS4_18smem_ptr_flag_bitsILi16EEENSV_INS5_IJSB_SI_EEENS5_IJSI_SC_EEEEEEEvNS4_8identityENS4_23SM90_TMA_LOAD_MULTICASTES1D_vS1E_EENS_8epilogue10collective6detail29Sm90TmaWarpSpecializedAdapterINS1I_15DefaultEpilogueISK_SL_SL_NS1H_6thread17LinearCombinationISK_Li1EffLNS1M_9ScaleType4KindE0ELNS_15FloatRoundStyleE2ESK_EENS1_15EpilogueDefaultEEEEEvvEEEEvNT_6ParamsE,@"STO_CUDA_ENTRY STV_DEFAULT"
_ZN7cutlass13device_kernelINS_4gemm6kernel13GemmUniversalIN4cute5tupleIJiiiiEEENS1_10collective13CollectiveMmaINS1_34MainloopSm90TmaGmmaWarpSpecializedILi4ENS5_IJNS4_1CILi8EEENSA_ILi1EEESC_EEENS1_35KernelTmaWarpSpecializedCooperativeEEENS5_IJNSA_ILi128EEENSA_ILi256EEENSA_ILi64EEEEEENS_10bfloat16_tENS5_IJlSC_lEEESK_SL_NS4_8TiledMMAINS4_8MMA_AtomIJNS4_4SM904GMMA28MMA_64x256x16_F32BF16BF16_SSILNSP_5MajorE0ELSR_0ELNSP_7ScaleInE1ELSS_1EEEEEENS4_6LayoutINS5_IJNSA_ILi2EEESC_SC_EEENS5_IJSC_NSA_ILi0EEESY_EEEEENS5_IJNS4_10UnderscoreES11_S11_EEEEENS4_13SM90_TMA_LOADENS4_14ComposedLayoutINS4_7SwizzleILi3ELi4ELi3EEENS4_18smem_ptr_flag_bitsILi16EEENSV_INS5_IJSB_SI_EEENS5_IJSI_SC_EEEEEEEvNS4_8identityENS4_23SM90_TMA_LOAD_MULTICASTES1D_vS1E_EENS_8epilogue10collective6detail29Sm90TmaWarpSpecializedAdapterINS1I_15DefaultEpilogueISK_SL_SL_NS1H_6thread17LinearCombinationISK_Li1EffLNS1M_9ScaleType4KindE0ELNS_15FloatRoundStyleE2ESK_EENS1_15EpilogueDefaultEEEEEvvEEEEvNT_6ParamsE:
[----:B------:R-:W0:Y:S01]  /*0000*/  LDC R1, c[0x0][0x28] ;  /* 0x00000a00ff017b82 */ /* 0x000e220000000800 */
[----:B------:R-:W1:Y:S01]  /*0010*/  S2R R18, SR_TID.X ;  /* 0x0000000000127919 */ /* 0x000e620000002100 */
[----:B------:R-:W-:Y:S01]  /*0020*/  ELECT P0, URZ, PT ;  /* 0x00000000003f782f */ /* 0x000fe20003800000 */
[----:B------:R-:W-:Y:S01]  /*0030*/  BSSY B0, `(.L_x_0) ;  /* 0x000000f000007945 */ /* 0x000fe20003800000 */
[--C-:B-1----:R-:W-:Y:S02]  /*0040*/  SHF.R.U32.HI R0, RZ, 0x5, R18.reuse ;  /* 0x00000005ff007819 */ /* 0x102fe40000011612 */
[----:B------:R-:W-:-:S03]  /*0050*/  SHF.R.U32.HI R3, RZ, 0x7, R18 ;  /* 0x00000007ff037819 */ /* 0x000fc60000011612 */
[----:B------:R-:W1:Y:S04]  /*0060*/  SHFL.IDX PT, R2, R0, RZ, 0x1f ;  /* 0x00001fff00027589 */ /* 0x000e6800000e0000 */
[----:B------:R2:W3:Y:S01]  /*0070*/  SHFL.IDX PT, R5, R3, RZ, 0x1f ;  /* 0x00001fff03057589 */ /* 0x0004e200000e0000 */
[----:B-1----:R-:W-:-:S13]  /*0080*/  ISETP.NE.OR P0, PT, R2, RZ, !P0 ;  /* 0x000000ff0200720c */ /* 0x002fda0004705670 */
[----:B0-23--:R-:W-:Y:S05]  /*0090*/  @P0 BRA `(.L_x_1) ;  /* 0x0000000000200947 */ /* 0x00dfea0003800000 */
[----:B------:R-:W-:Y:S02]  /*00a0*/  ULDC.64 UR4, c[0x0][0x198] ;  /* 0x0000660000047ab9 */ /* 0x000fe40000000a00 */
[----:B------:R-:W-:Y:S02]  /*00b0*/  UIADD3 UR6, UP0, UR4, 0xf0, URZ ;  /* 0x000000f004067890 */ /* 0x000fe4000ff1e03f */
[----:B------:R-:W-:Y:S02]  /*00c0*/  UIADD3 UR4, UP1, UR4, 0x1f0, URZ ;  /* 0x000001f004047890 */ /* 0x000fe4000ff3e03f */
[----:B------:R-:W-:Y:S02]  /*00d0*/  UIADD3.X UR7, URZ, UR5, URZ, UP0, !UPT ;  /* 0x000000053f077290 */ /* 0x000fe400087fe43f */
[----:B------:R-:W-:-:S07]  /*00e0*/  UIADD3.X UR5, URZ, UR5, URZ, UP1, !UPT ;  /* 0x000000053f057290 */ /* 0x000fce0008ffe43f */
[----:B------:R0:W-:Y:S02]  /*00f0*/  UTMACCTL.PF [UR6] ;  /* 0x00000000060079b9 */ /* 0x0001e40008040000 */
[----:B------:R0:W-:Y:S02]  /*0100*/  UTMACCTL.PF [UR4] ;  /* 0x00000000040079b9 */ /* 0x0001e40008040000 */
[----:B0-----:R-:W-:Y:S01]  /*0110*/  NOP ;  /* 0x0000000000007918 */ /* 0x001fe20000000000 */
.L_x_1:
[----:B------:R-:W-:Y:S05]  /*0120*/  BSYNC B0 ;  /* 0x0000000000007941 */ /* 0x000fea0003800000 */
.L_x_0:
[----:B------:R-:W0:Y:S01]  /*0130*/  SHFL.IDX PT, R3, R0, RZ, 0x1f ;  /* 0x00001fff00037589 */ /* 0x000e2200000e0000 */
[----:B------:R-:W-:-:S04]  /*0140*/  SHF.R.S32.HI R7, RZ, 0x1f, R18 ;  /* 0x0000001fff077819 */ /* 0x000fc80000011412 */
[----:B------:R-:W-:-:S04]  /*0150*/  LEA.HI R7, R7, R18, RZ, 0x7 ;  /* 0x0000001207077211 */ /* 0x000fc800078f38ff */
[----:B------:R-:W-:Y:S02]  /*0160*/  LOP3.LUT R7, R7, 0xffffff80, RZ, 0xc0, !PT ;  /* 0xffffff8007077812 */ /* 0x000fe400078ec0ff */
[----:B0-----:R-:W-:-:S13]  /*0170*/  ISETP.NE.AND P0, PT, R3, RZ, PT ;  /* 0x000000ff0300720c */ /* 0x001fda0003f05270 */
[----:B------:R-:W-:Y:S05]  /*0180*/  @P0 BRA `(.L_x_2) ;  /* 0x0000000000580947 */ /* 0x000fea0003800000 */
[----:B------:R-:W0:Y:S01]  /*0190*/  S2UR UR8, SR_CgaCtaId ;  /* 0x00000000000879c3 */ /* 0x000e220000008800 */
[----:B------:R-:W-:Y:S01]  /*01a0*/  UMOV UR4, 0x400 ;  /* 0x0000040000047882 */ /* 0x000fe20000000000 */
[----:B------:R-:W-:Y:S01]  /*01b0*/  UMOV UR5, 0x1 ;  /* 0x0000000100057882 */ /* 0x000fe20000000000 */
[----:B------:R-:W-:Y:S01]  /*01c0*/  UMOV UR6, 0x10 ;  /* 0x0000001000067882 */ /* 0x000fe20000000000 */
[----:B------:R-:W-:Y:S01]  /*01d0*/  ELECT P0, URZ, PT ;  /* 0x00000000003f782f */ /* 0x000fe20003800000 */
[----:B------:R-:W-:-:S04]  /*01e0*/  UIADD3 UR6, -UR6, 0x100000, URZ ;  /* 0x0010000006067890 */ /* 0x000fc8000fffe13f */
[----:B------:R-:W-:Y:S02]  /*01f0*/  USHF.L.U32 UR7, UR6, 0xb, URZ ;  /* 0x0000000b06077899 */ /* 0x000fe4000800063f */
[----:B------:R-:W-:Y:S02]  /*0200*/  USHF.L.U32 UR6, UR6, 0x1, URZ ;  /* 0x0000000106067899 */ /* 0x000fe4000800063f */
[----:B0-----:R-:W-:Y:S02]  /*0210*/  ULEA UR8, UR8, UR4, 0x18 ;  /* 0x0000000408087291 */ /* 0x001fe4000f8ec03f */
[----:B------:R-:W-:-:S04]  /*0220*/  UIADD3 UR4, -UR5, 0x100000, URZ ;  /* 0x0010000005047890 */ /* 0x000fc8000fffe13f */
[----:B------:R-:W-:Y:S02]  /*0230*/  USHF.L.U32 UR5, UR4, 0xb, URZ ;  /* 0x0000000b04057899 */ /* 0x000fe4000800063f */
[----:B------:R-:W-:Y:S01]  /*0240*/  USHF.L.U32 UR4, UR4, 0x1, URZ ;  /* 0x0000000104047899 */ /* 0x000fe2000800063f */
[----:B------:R-:W0:Y:S11]  /*0250*/  FENCE.VIEW.ASYNC.S ;  /* 0x00000000000073c6 */ /* 0x000e360000000000 */
[----:B0-----:R0:W1:Y:S01]  /*0260*/  SYNCS.EXCH.64 URZ, [UR8], UR4 ;  /* 0x00000004083f75b2 */ /* 0x0010620008000100 */
[----:B------:R0:W2:Y:S01]  /*0270*/  SYNCS.EXCH.64 URZ, [UR8+0x20], UR6 ;  /* 0x00002006083f75b2 */ /* 0x0000a20008000100 */
[----:B------:R0:W3:Y:S01]  /*0280*/  SYNCS.EXCH.64 URZ, [UR8+0x8], UR4 ;  /* 0x00000804083f75b2 */ /* 0x0000e20008000100 */
[----:B------:R0:W4:Y:S01]  /*0290*/  SYNCS.EXCH.64 URZ, [UR8+0x28], UR6 ;  /* 0x00002806083f75b2 */ /* 0x0001220008000100 */
[----:B------:R0:W0:Y:S01]  /*02a0*/  SYNCS.EXCH.64 URZ, [UR8+0x10], UR4 ;  /* 0x00001004083f75b2 */ /* 0x0000220008000100 */
[----:B------:R0:W0:Y:S01]  /*02b0*/  SYNCS.EXCH.64 URZ, [UR8+0x30], UR6 ;  /* 0x00003006083f75b2 */ /* 0x0000220008000100 */
[----:B------:R0:W0:Y:S01]  /*02c0*/  SYNCS.EXCH.64 URZ, [UR8+0x18], UR4 ;  /* 0x00001804083f75b2 */ /* 0x0000220008000100 */
[----:B------:R0:W0:Y:S01]  /*02d0*/  SYNCS.EXCH.64 URZ, [UR8+0x38], UR6 ;  /* 0x00003806083f75b2 */ /* 0x0000220008000100 */
[----:B------:R-:W-:Y:S01]  /*02e0*/  NOP ;  /* 0x0000000000007918 */ /* 0x000fe20000000000 */
.L_x_2:
[----:B------:R-:W5:Y:S01]  /*02f0*/  SHFL.IDX PT, R0, R0, RZ, 0x1f ;  /* 0x00001fff00007589 */ /* 0x000f6200000e0000 */
[----:B0-----:R-:W0:Y:S01]  /*0300*/  S2UR UR8, SR_CTAID.X ;  /* 0x00000000000879c3 */ /* 0x001e220000002500 */
[----:B------:R-:W-:Y:S01]  /*0310*/  IMAD.IADD R6, R18, 0x1, -R7 ;  /* 0x0000000112067824 */ /* 0x000fe200078e0a07 */
[----:B------:R-:W-:Y:S01]  /*0320*/  SHF.R.S32.HI R10, RZ, 0x1f, R3 ;  /* 0x0000001fff0a7819 */ /* 0x000fe20000011403 */
[----:B------:R-:W1:Y:S01]  /*0330*/  S2R R4, SR_CTAID.Y ;  /* 0x0000000000047919 */ /* 0x000e620000002600 */
[----:B------:R-:W-:Y:S01]  /*0340*/  ELECT P0, URZ, PT ;  /* 0x00000000003f782f */ /* 0x000fe20003800000 */
[----:B------:R-:W-:Y:S01]  /*0350*/  NOP ;  /* 0x0000000000007918 */ /* 0x000fe20000000000 */
[----:B------:R-:W-:Y:S01]  /*0360*/  SHF.R.S32.HI R7, RZ, 0x1f, R6 ;  /* 0x0000001fff077819 */ /* 0x000fe20000011406 */
[----:B------:R-:W-:Y:S01]  /*0370*/  ULDC UR4, c[0x0][0x150] ;  /* 0x0000540000047ab9 */ /* 0x000fe20000000800 */
[----:B------:R-:W-:Y:S01]  /*0380*/  LEA.HI R10, R10, R3, RZ, 0x2 ;  /* 0x000000030a0a7211 */ /* 0x000fe200078f10ff */
[----:B------:R-:W2:Y:S01]  /*0390*/  LDC R9, c[0x0][0x144] ;  /* 0x00005100ff097b82 */ /* 0x000ea20000000800 */
[----:B------:R-:W-:Y:S01]  /*03a0*/  LEA.HI R7, R7, R6, RZ, 0x3 ;  /* 0x0000000607077211 */ /* 0x000fe200078f18ff */
[----:B------:R-:W-:Y:S01]  /*03b0*/  NOP ;  /* 0x0000000000007918 */ /* 0x000fe20000000000 */
[----:B------:R-:W-:Y:S01]  /*03c0*/  LOP3.LUT R10, R10, 0x3ffffffc, RZ, 0xc0, !PT ;  /* 0x3ffffffc0a0a7812 */ /* 0x000fe200078ec0ff */
[----:B------:R-:W-:Y:S01]  /*03d0*/  IMAD.MOV.U32 R22, RZ, RZ, 0x1 ;  /* 0x00000001ff167424 */ /* 0x000fe200078e00ff */
[----:B------:R-:W-:-:S02]  /*03e0*/  SHF.R.S32.HI R8, RZ, 0x3, R7 ;  /* 0x00000003ff087819 */ /* 0x000fc40000011407 */
[----:B------:R-:W-:Y:S01]  /*03f0*/  SHF.R.S32.HI R7, RZ, 0x1f, R7 ;  /* 0x0000001fff077819 */ /* 0x000fe20000011407 */
[----:B------:R-:W-:Y:S01]  /*0400*/  IMAD.IADD R10, R3, 0x1, -R10 ;  /* 0x00000001030a7824 */ /* 0x000fe200078e0a0a */
[----:B------:R-:W3:Y:S01]  /*0410*/  LDC R12, c[0x0][0x140] ;  /* 0x00005000ff0c7b82 */ /* 0x000ee20000000800 */
[----:B------:R-:W-:Y:S02]  /*0420*/  ISETP.NE.AND P3, PT, R5, RZ, PT ;  /* 0x000000ff0500720c */ /* 0x000fe40003f65270 */
[----:B------:R-:W-:Y:S02]  /*0430*/  LEA.HI R7, R7, R8, RZ, 0x2 ;  /* 0x0000000807077211 */ /* 0x000fe400078f10ff */
[----:B-----5:R-:W-:Y:S02]  /*0440*/  ISETP.NE.OR P0, PT, R0, RZ, !P0 ;  /* 0x000000ff0000720c */ /* 0x020fe40004705670 */
[----:B------:R-:W-:Y:S02]  /*0450*/  LOP3.LUT R7, R7, 0xfffffffc, RZ, 0xc0, !PT ;  /* 0xfffffffc07077812 */ /* 0x000fe400078ec0ff */
[----:B0-----:R-:W-:-:S03]  /*0460*/  I2FP.F32.U32 R0, UR8 ;  /* 0x0000000800007c45 */ /* 0x001fc60008201000 */
[----:B------:R-:W-:Y:S02]  /*0470*/  IMAD.IADD R7, R8, 0x1, -R7 ;  /* 0x0000000108077824 */ /* 0x000fe400078e0a07 */
[----:B------:R-:W-:Y:S01]  /*0480*/  FMUL R0, R0, UR4 ;  /* 0x0000000400007c20 */ /* 0x000fe20008400000 */
[----:B------:R-:W-:Y:S01]  /*0490*/  ULDC UR4, c[0x0][0x154] ;  /* 0x0000550000047ab9 */ /* 0x000fe20000000800 */
[----:B------:R-:W-:Y:S01]  /*04a0*/  IMAD R7, R10, 0x4, R7 ;  /* 0x000000040a077824 */ /* 0x000fe200078e0207 */
[----:B-1----:R-:W-:Y:S01]  /*04b0*/  I2FP.F32.U32 R8, R4 ;  /* 0x0000000400087245 */ /* 0x002fe20000201000 */
[----:B------:R-:W-:Y:S01]  /*04c0*/  VOTEU.ALL UP0, P0 ;  /* 0x00000000003f7886 */ /* 0x000fe20000000000 */
[----:B------:R-:W-:Y:S01]  /*04d0*/  VOTEU.ALL UP1, P0 ;  /* 0x00000000003f7886 */ /* 0x000fe20000020000 */
[----:B------:R-:W0:Y:S01]  /*04e0*/  F2I.U32.TRUNC.NTZ R0, R0 ;  /* 0x0000000000007305 */ /* 0x000e22000020f000 */
[C---:B------:R-:W-:Y:S02]  /*04f0*/  IMAD.SHL.U32 R152, R7.reuse, 0x4, RZ ;  /* 0x0000000407987824 */ /* 0x040fe400078e00ff */
[----:B------:R-:W-:Y:S01]  /*0500*/  FMUL R10, R8, UR4 ;  /* 0x00000004080a7c20 */ /* 0x000fe20008400000 */
[----:B------:R-:W1:Y:S01]  /*0510*/  @!UP0 S2UR UR7, SR_CgaCtaId ;  /* 0x00000000000789c3 */ /* 0x000e620000008800 */
[----:B------:R-:W-:Y:S01]  /*0520*/  UMOV UR4, 0x20 ;  /* 0x0000002000047882 */ /* 0x000fe20000000000 */
[----:B------:R-:W-:Y:S01]  /*0530*/  @!UP0 UMOV UR6, 0x400 ;  /* 0x0000040000068882 */ /* 0x000fe20000000000 */
[----:B------:R-:W-:Y:S01]  /*0540*/  LOP3.LUT R152, R7, 0xc, R152, 0x78, !PT ;  /* 0x0000000c07987812 */ /* 0x000fe200078e7898 */
[----:B------:R-:W-:-:S04]  /*0550*/  @!UP0 UIADD3 UR4, -UR4, 0x100000, URZ ;  /* 0x0010000004048890 */ /* 0x000fc8000fffe13f */
[----:B------:R-:W-:Y:S02]  /*0560*/  @!UP0 USHF.L.U32 UR5, UR4, 0xb, URZ ;  /* 0x0000000b04058899 */ /* 0x000fe4000800063f */
[----:B------:R-:W-:Y:S01]  /*0570*/  @!UP0 USHF.L.U32 UR4, UR4, 0x1, URZ ;  /* 0x0000000104048899 */ /* 0x000fe2000800063f */
[----:B------:R-:W5:Y:S01]  /*0580*/  F2I.U32.TRUNC.NTZ R10, R10 ;  /* 0x0000000a000a7305 */ /* 0x000f62000020f000 */
[----:B---3--:R-:W-:Y:S02]  /*0590*/  ISETP.EQ.U32.AND P2, PT, R12, 0x1, PT ;  /* 0x000000010c00780c */ /* 0x008fe40003f42070 */
[----:B------:R-:W-:Y:S01]  /*05a0*/  SHF.R.S32.HI R3, RZ, 0x1f, R152 ;  /* 0x0000001fff037819 */ /* 0x000fe20000011498 */
[----:B------:R-:W3:Y:S01]  /*05b0*/  LDC R7, c[0x0][0x148] ;  /* 0x00005200ff077b82 */ /* 0x000ee20000000800 */
[----:B0-----:R-:W-:Y:S02]  /*05c0*/  IMAD.MOV R14, RZ, RZ, -R0 ;  /* 0x000000ffff0e7224 */ /* 0x001fe400078e0a00 */
[----:B------:R-:W-:-:S02]  /*05d0*/  LEA.HI R8, R3, R152, RZ, 0x3 ;  /* 0x0000009803087211 */ /* 0x000fc400078f18ff */
[----:B--2---:R-:W-:Y:S02]  /*05e0*/  IMAD R3, R9, R14, UR8 ;  /* 0x0000000809037e24 */ /* 0x004fe4000f8e020e */
[----:B------:R-:W-:Y:S02]  /*05f0*/  LOP3.LUT R11, R8, 0xfffffff8, RZ, 0xc0, !PT ;  /* 0xfffffff8080b7812 */ /* 0x000fe400078ec0ff */
[----:B------:R-:W-:Y:S01]  /*0600*/  SHF.R.S32.HI R9, RZ, 0x1f, R2 ;  /* 0x0000001fff097819 */ /* 0x000fe20000011402 */
[----:B-----5:R-:W-:Y:S02]  /*0610*/  IMAD.MOV R24, RZ, RZ, -R10 ;  /* 0x000000ffff187224 */ /* 0x020fe400078e0a0a */
[----:B------:R-:W-:Y:S01]  /*0620*/  IMAD.IADD R0, R152, 0x1, -R11 ;  /* 0x0000000198007824 */ /* 0x000fe200078e0a0b */
[----:B------:R-:W-:Y:S01]  /*0630*/  LEA.HI R9, R9, R2, RZ, 0x2 ;  /* 0x0000000209097211 */ /* 0x000fe200078f10ff */
[----:B-1----:R-:W-:Y:S01]  /*0640*/  @!UP0 ULEA UR6, UR7, UR6, 0x18 ;  /* 0x0000000607068291 */ /* 0x002fe2000f8ec03f */
[----:B------:R-:W-:-:S02]  /*0650*/  VOTEU.ALL UP0, P0 ;  /* 0x00000000003f7886 */ /* 0x000fc40000000000 */
[----:B------:R-:W-:Y:S02]  /*0660*/  LOP3.LUT R9, R9, 0xfffffffc, RZ, 0xc0, !PT ;  /* 0xfffffffc09097812 */ /* 0x000fe400078ec0ff */
[----:B------:R-:W-:Y:S02]  /*0670*/  ISETP.NE.AND P4, PT, R0, R3, PT ;  /* 0x000000030000720c */ /* 0x000fe40003f85270 */
[----:B------:R-:W-:Y:S01]  /*0680*/  LOP3.LUT P0, RZ, R6, 0x7, RZ, 0xc0, !PT ;  /* 0x0000000706ff7812 */ /* 0x000fe2000780c0ff */
[----:B------:R-:W-:Y:S02]  /*0690*/  IMAD.IADD R0, R2, 0x1, -R9 ;  /* 0x0000000102007824 */ /* 0x000fe400078e0a09 */
[----:B---3--:R-:W-:Y:S01]  /*06a0*/  IMAD R9, R7, R24, R4 ;  /* 0x0000001807097224 */ /* 0x008fe200078e0204 */
[----:B------:R-:W-:Y:S01]  /*06b0*/  ISETP.LT.U32.AND P0, PT, R152, 0x8, !P0 ;  /* 0x000000089800780c */ /* 0x000fe20004701070 */
[----:B------:R-:W-:Y:S01]  /*06c0*/  VIADD R6, R5, 0xffffffff ;  /* 0xffffffff05067836 */ /* 0x000fe20000000000 */
[C---:B------:R-:W-:Y:S01]  /*06d0*/  ISETP.NE.AND P1, PT, R0.reuse, 0x3, PT ;  /* 0x000000030000780c */ /* 0x040fe20003f25270 */
[----:B------:R-:W0:Y:S02]  /*06e0*/  FENCE.VIEW.ASYNC.S ;  /* 0x00000000000073c6 */ /* 0x000e240000000000 */
[----:B0-----:R0:W1:Y:S01]  /*06f0*/  @!UP0 SYNCS.EXCH.64 URZ, [UR6+0x50], UR4 ;  /* 0x00005004063f85b2 */ /* 0x0010620008000100 */
[----:B------:R-:W-:-:S02]  /*0700*/  ISETP.EQ.OR P1, PT, R0, RZ, !P1 ;  /* 0x000000ff0000720c */ /* 0x000fc40004f22670 */
[----:B------:R-:W-:Y:S02]  /*0710*/  @P4 SHF.R.S32.HI R8, RZ, 0x3, R8 ;  /* 0x00000003ff084819 */ /* 0x000fe40000011408 */
[----:B------:R-:W-:Y:S02]  /*0720*/  ISETP.EQ.AND P1, PT, R5, RZ, P1 ;  /* 0x000000ff0500720c */ /* 0x000fe40000f22270 */
[----:B------:R-:W-:Y:S02]  /*0730*/  @P4 ISETP.NE.AND P5, PT, R8, R9, PT ;  /* 0x000000090800420c */ /* 0x000fe40003fa5270 */
[----:B------:R-:W-:Y:S02]  /*0740*/  ISETP.GE.U32.AND P6, PT, R6, 0x2, PT ;  /* 0x000000020600780c */ /* 0x000fe40003fc6070 */
[----:B------:R-:W-:Y:S02]  /*0750*/  SEL R9, RZ, 0x1, !P0 ;  /* 0x00000001ff097807 */ /* 0x000fe40004000000 */
[----:B------:R-:W-:Y:S01]  /*0760*/  @P4 SEL R22, RZ, 0x1, P5 ;  /* 0x00000001ff164807 */ /* 0x000fe20002800000 */
[----:B------:R0:W2:Y:S01]  /*0770*/  @!UP1 SYNCS.EXCH.64 URZ, [UR6+0x58], UR4 ;  /* 0x00005804063f95b2 */ /* 0x0000a20008000100 */
[----:B------:R-:W-:Y:S01]  /*0780*/  SEL R19, RZ, 0x1, !P1 ;  /* 0x00000001ff137807 */ /* 0x000fe20004800000 */
[----:B------:R-:W-:Y:S01]  /*0790*/  NOP ;  /* 0x0000000000007918 */ /* 0x000fe20000000000 */
[----:B------:R-:W-:-:S02]  /*07a0*/  LOP3.LUT R22, R22, R9, RZ, 0xc0, !PT ;  /* 0x0000000916167212 */ /* 0x000fc400078ec0ff */
[----:B------:R-:W-:Y:S01]  /*07b0*/  SEL R19, R19, 0x2, P6 ;  /* 0x0000000213137807 */ /* 0x000fe20003000000 */
[----:B------:R-:W-:Y:S06]  /*07c0*/  @!P2 BRA `(.L_x_3) ;  /* 0x000000000008a947 */ /* 0x000fec0003800000 */
[----:B-12-4-:R-:W-:Y:S01]  /*07d0*/  UCGABAR_ARV ;  /* 0x00000000000079c7 */ /* 0x016fe20008000000 */
[----:B------:R-:W-:Y:S05]  /*07e0*/  BRA `(.L_x_4) ;  /* 0x0000000000047947 */ /* 0x000fea0003800000 */
.L_x_3:
[----:B-12-4-:R-:W-:Y:S01]  /*07f0*/  NOP ;  /* 0x0000000000007918 */ /* 0x016fe20000000000 */
.L_x_4:
[----:B------:R-:W1:Y:S01]  /*0800*/  LDC R2, c[0x0][0x65c] ;  /* 0x00019700ff027b82 */ /* 0x000e620000000800 */
[----:B------:R-:W-:Y:S02]  /*0810*/  IMAD.U32 R8, RZ, RZ, UR8 ;  /* 0x00000008ff087e24 */ /* 0x000fe4000f8e00ff */
[----:B------:R-:W-:Y:S01]  /*0820*/  IMAD.MOV.U32 R9, RZ, RZ, RZ ;  /* 0x000000ffff097224 */ /* 0x000fe200078e00ff */
[----:B-1----:R-:W-:-:S04]  /*0830*/  ISETP.NE.AND P1, PT, R2, 0x1, PT ;  /* 0x000000010200780c */ /* 0x002fc80003f25270 */
[----:B------:R-:W-:-:S09]  /*0840*/  P2R R5, PR, RZ, 0x2 ;  /* 0x00000002ff057803 */ /* 0x000fd20000000000 */
[----:B------:R-:W1:Y:S01]  /*0850*/  @P1 LDC R17, c[0x0][0x10] ;  /* 0x00000400ff111b82 */ /* 0x000e620000000800 */
[----:B------:R-:W-:Y:S02]  /*0860*/  @P1 IMAD.MOV.U32 R5, RZ, RZ, RZ ;  /* 0x000000ffff051224 */ /* 0x000fe400078e00ff */
[----:B------:R-:W-:-:S05]  /*0870*/  @P1 IMAD.MOV.U32 R13, RZ, RZ, RZ ;  /* 0x000000ffff0d1224 */ /* 0x000fca00078e00ff */
[----:B------:R-:W2:Y:S01]  /*0880*/  @!P1 LDC R11, c[0x0][0xc] ;  /* 0x00000300ff0b9b82 */ /* 0x000ea20000000800 */
[----:B-1----:R-:W-:-:S04]  /*0890*/  @P1 IMAD.WIDE.U32 R16, R17, UR8, R4 ;  /* 0x0000000811101c25 */ /* 0x002fc8000f8e0004 */
[----:B------:R-:W-:Y:S02]  /*08a0*/  @P1 IMAD.IADD R17, R17, 0x1, R13 ;  /* 0x0000000111111824 */ /* 0x000fe400078e020d */
[----:B--2---:R-:W-:-:S04]  /*08b0*/  @!P1 IMAD.WIDE.U32 R8, R4, R11, R8 ;  /* 0x0000000b04089225 */ /* 0x004fc800078e0008 */
[----:B------:R-:W-:Y:S02]  /*08c0*/  @!P1 IMAD.MOV.U32 R16, RZ, RZ, R8 ;  /* 0x000000ffff109224 */ /* 0x000fe400078e0008 */
[----:B------:R-:W-:Y:S01]  /*08d0*/  @!P1 IMAD.MOV.U32 R17, RZ, RZ, R9 ;  /* 0x000000ffff119224 */ /* 0x000fe200078e0009 */
[----:B------:R-:W-:Y:S06]  /*08e0*/  @!P2 BRA `(.L_x_5) ;  /* 0x00000000000ca947 */ /* 0x000fec0003800000 */
[----:B------:R-:W-:Y:S01]  /*08f0*/  UCGABAR_WAIT ;  /* 0x0000000000007dc7 */ /* 0x000fe20008000000 */
[----:B------:R-:W-:Y:S01]  /*0900*/  CCTL.IVALL ;  /* 0x00000000ff00798f */ /* 0x000fe20002000000 */
[----:B------:R-:W-:Y:S05]  /*0910*/  BRA `(.L_x_6) ;  /* 0x0000000000047947 */ /* 0x000fea0003800000 */
.L_x_5:
[----:B------:R-:W-:Y:S06]  /*0920*/  BAR.SYNC.DEFER_BLOCKING 0x0 ;  /* 0x0000000000007b1d */ /* 0x000fec0000010000 */
.L_x_6:
[----:B------:R-:W-:Y:S05]  /*0930*/  @!P3 BRA `(.L_x_7) ;  /* 0x000000980064b947 */ /* 0x000fea0003800000 */
[----:B------:R-:W-:-:S13]  /*0940*/  ISETP.GT.U32.AND P0, PT, R6, 0x1, PT ;  /* 0x000000010600780c */ /* 0x000fda0003f04070 */
[----:B0-----:R-:W-:Y:S05]  /*0950*/  @P0 EXIT ;  /* 0x000000000000094d */ /* 0x001fea0003800000 */
[----:B------:R-:W-:Y:S01]  /*0960*/  ULDC.64 UR4, c[0x0][0x650] ;  /* 0x0001940000047ab9 */ /* 0x000fe20000000a00 */
[----:B------:R-:W-:Y:S01]  /*0970*/  PRMT R0, RZ, 0x7610, R0 ;  /* 0x00007610ff007816 */ /* 0x000fe20000000000 */
[----:B------:R-:W-:Y:S01]  /*0980*/  IMAD.MOV.U32 R154, RZ, RZ, -0x1 ;  /* 0xffffffffff9a7424 */ /* 0x000fe200078e00ff */
[----:B------:R-:W-:Y:S01]  /*0990*/  ISETP.GE.U32.AND P0, PT, R16, UR4, PT ;  /* 0x0000000410007c0c */ /* 0x000fe2000bf06070 */
[----:B------:R-:W-:Y:S02]  /*09a0*/  IMAD.MOV.U32 R153, RZ, RZ, -0x1 ;  /* 0xffffffffff997424 */ /* 0x000fe400078e00ff */
[----:B------:R-:W-:Y:S01]  /*09b0*/  IMAD.MOV.U32 R23, RZ, RZ, -0x1 ;  /* 0xffffffffff177424 */ /* 0x000fe200078e00ff */
[----:B------:R-:W-:-:S13]  /*09c0*/  ISETP.GE.U32.AND.EX P0, PT, R17, UR5, PT, P0 ;  /* 0x0000000511007c0c */ /* 0x000fda000bf06100 */
[----:B------:R-:W-:Y:S05]  /*09d0*/  @P0 BRA `(.L_x_8) ;  /* 0x00000004002c0947 */ /* 0x000fea0003800000 */
[----:B------:R-:W0:Y:S01]  /*09e0*/  LDC.64 R20, c[0x0][0x628] ;  /* 0x00018a00ff147b82 */ /* 0x000e220000000a00 */
[----:B------:R-:W-:Y:S02]  /*09f0*/  IMAD.MOV.U32 R8, RZ, RZ, R16 ;  /* 0x000000ffff087224 */ /* 0x000fe400078e0010 */
[----:B------:R-:W-:-:S05]  /*0a00*/  IMAD.MOV.U32 R9, RZ, RZ, R17 ;  /* 0x000000ffff097224 */ /* 0x000fca00078e0011 */
[----:B------:R-:W1:Y:S08]  /*0a10*/  LDC R0, c[0x0][0x630] ;  /* 0x00018c00ff007b82 */ /* 0x000e700000000800 */
[----:B------:R-:W2:Y:S01]  /*0a20*/  LDC.64 R26, c[0x0][0x620] ;  /* 0x00018800ff1a7b82 */ /* 0x000ea20000000a00 */
[----:B0-----:R-:W-:-:S04]  /*0a30*/  ISETP.NE.U32.AND P0, PT, R20, RZ, PT ;  /* 0x000000ff1400720c */ /* 0x001fc80003f05070 */
[----:B------:R-:W-:-:S13]  /*0a40*/  ISETP.NE.AND.EX P0, PT, R21, RZ, PT, P0 ;  /* 0x000000ff1500720c */ /* 0x000fda0003f05300 */
[----:B-12---:R-:W-:Y:S05]  /*0a50*/  @!P0 BRA `(.L_x_9) ;  /* 0x0000000000288947 */ /* 0x006fea0003800000 */
[----:B------:R-:W0:Y:S02]  /*0a60*/  LDC R13, c[0x0][0x634] ;  /* 0x00018d00ff0d7b82 */ /* 0x000e240000000800 */
[----:B0-----:R-:W-:-:S05]  /*0a70*/  IADD3 R13, P0, R16, R13, RZ ;  /* 0x0000000d100d7210 */ /* 0x001fca0007f1e0ff */
[----:B------:R-:W-:-:S04]  /*0a80*/  IMAD.X R15, RZ, RZ, R17, P0 ;  /* 0x000000ffff0f7224 */ /* 0x000fc800000e0611 */
[----:B------:R-:W-:-:S04]  /*0a90*/  IMAD.WIDE.U32 R8, R15, R20, RZ ;  /* 0x000000140f087225 */ /* 0x000fc800078e00ff */
[----:B------:R-:W-:-:S04]  /*0aa0*/  IMAD.WIDE.U32 R10, P0, R13, R21, R8 ;  /* 0x000000150d0a7225 */ /* 0x000fc80007800008 */
[----:B------:R-:W-:-:S04]  /*0ab0*/  IMAD.WIDE.U32 R8, R13, R20, RZ ;  /* 0x000000140d087225 */ /* 0x000fc800078e00ff */
[----:B------:R-:W-:Y:S01]  /*0ac0*/  IMAD.X R13, RZ, RZ, RZ, P0 ;  /* 0x000000ffff0d7224 */ /* 0x000fe200000e06ff */
[----:B------:R-:W-:Y:S01]  /*0ad0*/  IADD3 RZ, P0, R9, R10, RZ ;  /* 0x0000000a09ff7210 */ /* 0x000fe20007f1e0ff */
[----:B------:R-:W-:-:S04]  /*0ae0*/  IMAD.MOV.U32 R12, RZ, RZ, R11 ;  /* 0x000000ffff0c7224 */ /* 0x000fc800078e000b */
[----:B------:R-:W-:-:S08]  /*0af0*/  IMAD.WIDE.U32.X R8, R15, R21, R12, P0 ;  /* 0x000000150f087225 */ /* 0x000fd000000e040c */
.L_x_9:
[----:B------:R-:W0:Y:S01]  /*0b00*/  LDC.64 R20, c[0x0][0x640] ;  /* 0x00019000ff147b82 */ /* 0x000e220000000a00 */
[--C-:B------:R-:W-:Y:S01]  /*0b10*/  SHF.R.U64 R28, R8, R0, R9.reuse ;  /* 0x00000000081c7219 */ /* 0x100fe20000001209 */
[----:B------:R-:W-:Y:S01]  /*0b20*/  IMAD R30, R7, R24, R4 ;  /* 0x00000018071e7224 */ /* 0x000fe200078e0204 */
[----:B------:R-:W-:Y:S01]  /*0b30*/  SHF.R.U32.HI R0, RZ, R0, R9 ;  /* 0x00000000ff007219 */ /* 0x000fe20000011609 */
[----:B------:R-:W-:Y:S01]  /*0b40*/  IMAD.MOV.U32 R23, RZ, RZ, 0x1 ;  /* 0x00000001ff177424 */ /* 0x000fe200078e00ff */
[----:B------:R-:W-:-:S03]  /*0b50*/  IADD3 R5, P0, RZ, -R28, RZ ;  /* 0x8000001cff057210 */ /* 0x000fc60007f1e0ff */
[----:B------:R-:W1:Y:S02]  /*0b60*/  LDC R6, c[0x0][0x618] ;  /* 0x00018600ff067b82 */ /* 0x000e640000000800 */
[----:B------:R-:W-:-:S04]  /*0b70*/  IMAD.X R9, RZ, RZ, ~R0, P0 ;  /* 0x000000ffff097224 */ /* 0x000fc800000e0e00 */
[-C--:B------:R-:W-:Y:S02]  /*0b80*/  IMAD R0, R9, R26.reuse, RZ ;  /* 0x0000001a09007224 */ /* 0x080fe400078e02ff */
[----:B------:R-:W2:Y:S01]  /*0b90*/  LDC R11, c[0x0][0x608] ;  /* 0x00018200ff0b7b82 */ /* 0x000ea20000000800 */
[----:B------:R-:W-:-:S04]  /*0ba0*/  IMAD.WIDE.U32 R8, R5, R26, R16 ;  /* 0x0000001a05087225 */ /* 0x000fc800078e0010 */
[----:B------:R-:W-:-:S03]  /*0bb0*/  IMAD R5, R5, R27, R0 ;  /* 0x0000001b05057224 */ /* 0x000fc600078e0200 */
[----:B------:R-:W3:Y:S01]  /*0bc0*/  LDC R12, c[0x0][0x658] ;  /* 0x00019600ff0c7b82 */ /* 0x000ee20000000800 */
[----:B0-----:R-:W-:Y:S01]  /*0bd0*/  ISETP.NE.U32.AND P0, PT, R20, RZ, PT ;  /* 0x000000ff1400720c */ /* 0x001fe20003f05070 */
[----:B------:R-:W-:Y:S02]  /*0be0*/  IMAD.IADD R5, R9, 0x1, R5 ;  /* 0x0000000109057824 */ /* 0x000fe400078e0205 */
[----:B------:R-:W-:Y:S01]  /*0bf0*/  IMAD.MOV.U32 R9, RZ, RZ, -0x1 ;  /* 0xffffffffff097424 */ /* 0x000fe200078e00ff */
[----:B------:R-:W-:-:S03]  /*0c00*/  ISETP.NE.AND.EX P0, PT, R21, RZ, PT, P0 ;  /* 0x000000ff1500720c */ /* 0x000fc60003f05300 */
[----:B------:R-:W0:Y:S01]  /*0c10*/  LDC R15, c[0x0][0x600] ;  /* 0x00018000ff0f7b82 */ /* 0x000e220000000800 */
[-CC-:B-1----:R-:W-:Y:S02]  /*0c20*/  SHF.R.U64 R13, R8, R6.reuse, R5.reuse ;  /* 0x00000006080d7219 */ /* 0x182fe40000001205 */
[----:B------:R-:W-:-:S05]  /*0c30*/  SHF.R.U32.HI R0, RZ, R6, R5 ;  /* 0x00000006ff007219 */ /* 0x000fca0000011605 */
[----:B------:R-:W1:Y:S01]  /*0c40*/  LDC R14, c[0x0][0x648] ;  /* 0x00019200ff0e7b82 */ /* 0x000e620000000800 */
[-CC-:B--2---:R-:W-:Y:S02]  /*0c50*/  SHF.R.U64 R27, R13, R11.reuse, R0.reuse ;  /* 0x0000000b0d1b7219 */ /* 0x184fe40000001200 */
[----:B------:R-:W-:-:S05]  /*0c60*/  SHF.R.U32.HI R5, RZ, R11, R0 ;  /* 0x0000000bff057219 */ /* 0x000fca0000011600 */
[----:B------:R-:W2:Y:S01]  /*0c70*/  LDC R26, c[0x0][0x638] ;  /* 0x00018e00ff1a7b82 */ /* 0x000ea20000000800 */
[-CC-:B---3--:R-:W-:Y:S02]  /*0c80*/  SHF.R.U64 R24, R27, R12.reuse, R5.reuse ;  /* 0x0000000c1b187219 */ /* 0x188fe40000001205 */
[-C--:B------:R-:W-:Y:S02]  /*0c90*/  SHF.L.U32 R0, R9, R12.reuse, RZ ;  /* 0x0000000c09007219 */ /* 0x080fe400000006ff */
[----:B------:R-:W-:Y:S01]  /*0ca0*/  SHF.R.U32.HI R5, RZ, R12, R5 ;  /* 0x0000000cff057219 */ /* 0x000fe20000011605 */
[----:B------:R-:W-:Y:S01]  /*0cb0*/  IMAD.MOV.U32 R4, RZ, RZ, R24 ;  /* 0x000000ffff047224 */ /* 0x000fe200078e0018 */
[----:B------:R-:W-:Y:S01]  /*0cc0*/  LOP3.LUT R10, RZ, R0, RZ, 0x33, !PT ;  /* 0x00000000ff0a7212 */ /* 0x000fe200078e33ff */
[----:B------:R-:W3:Y:S01]  /*0cd0*/  LDC R25, c[0x0][0x610] ;  /* 0x00018400ff197b82 */ /* 0x000ee20000000800 */
[----:B------:R-:W-:Y:S05]  /*0ce0*/  @!P0 BRA `(.L_x_10) ;  /* 0x0000000000288947 */ /* 0x000fea0003800000 */
[----:B------:R-:W4:Y:S02]  /*0cf0*/  LDC R9, c[0x0][0x64c] ;  /* 0x00019300ff097b82 */ /* 0x000f240000000800 */
[----:B----4-:R-:W-:-:S05]  /*0d00*/  IADD3 R9, P0, R24, R9, RZ ;  /* 0x0000000918097210 */ /* 0x010fca0007f1e0ff */
        /* <DEDUP_REMOVED lines=8> */
.L_x_10:
[----:B-1----:R-:W-:Y:S01]  /*0d90*/  SHF.R.U64 R4, R4, R14, R5 ;  /* 0x0000000e04047219 */ /* 0x002fe20000001205 */
[----:B0-----:R-:W-:Y:S01]  /*0da0*/  VIADD R6, R15, 0xffffffff ;  /* 0xffffffff0f067836 */ /* 0x001fe20000000000 */
[----:B------:R-:W-:Y:S01]  /*0db0*/  SHF.L.U32 R0, R23, R12, RZ ;  /* 0x0000000c17007219 */ /* 0x000fe200000006ff */
[----:B------:R-:W-:Y:S01]  /*0dc0*/  IMAD.MOV.U32 R23, RZ, RZ, R28 ;  /* 0x000000ffff177224 */ /* 0x000fe200078e001c */
[----:B------:R-:W-:Y:S01]  /*0dd0*/  LOP3.LUT R5, R27, R10, RZ, 0xc0, !PT ;  /* 0x0000000a1b057212 */ /* 0x000fe200078ec0ff */
[----:B------:R-:W-:Y:S01]  /*0de0*/  IMAD.MOV R7, RZ, RZ, -R4 ;  /* 0x000000ffff077224 */ /* 0x000fe200078e0a04 */
[----:B------:R-:W-:Y:S02]  /*0df0*/  SEL R3, R3, R30, !P1 ;  /* 0x0000001e03037207 */ /* 0x000fe40004800000 */
[----:B------:R-:W-:Y:S01]  /*0e00*/  LOP3.LUT R6, R13, R6, RZ, 0xc0, !PT ;  /* 0x000000060d067212 */ /* 0x000fe200078ec0ff */
[----:B------:R-:W-:Y:S02]  /*0e10*/  IMAD R4, R0, R4, R5 ;  /* 0x0000000400047224 */ /* 0x000fe400078e0205 */
[----:B--2---:R-:W-:-:S02]  /*0e20*/  IMAD R0, R7, R26, R24 ;  /* 0x0000001a07007224 */ /* 0x004fc400078e0218 */
[----:B---3--:R-:W-:Y:S02]  /*0e30*/  IMAD R3, R4, R25, R3 ;  /* 0x0000001904037224 */ /* 0x008fe400078e0203 */
[----:B------:R-:W-:Y:S02]  /*0e40*/  IMAD R154, R0, R15, R6 ;  /* 0x0000000f009a7224 */ /* 0x000fe400078e0206 */
[----:B------:R-:W-:-:S03]  /*0e50*/  IMAD.MOV.U32 R4, RZ, RZ, 0x1 ;  /* 0x00000001ff047424 */ /* 0x000fc600078e00ff */
[----:B------:R-:W-:Y:S02]  /*0e60*/  SEL R153, R154, R3, !P1 ;  /* 0x000000039a997207 */ /* 0x000fe40004800000 */
[----:B------:R-:W-:Y:S02]  /*0e70*/  PRMT R0, R4, 0x7610, R0 ;  /* 0x0000761004007816 */ /* 0x000fe40000000000 */
[----:B------:R-:W-:-:S07]  /*0e80*/  SEL R154, R3, R154, !P1 ;  /* 0x0000009a039a7207 */ /* 0x000fce0004800000 */
.L_x_8:
[----:B------:R-:W-:-:S08]  /*0e90*/  NOP ;  /* 0x0000000000007918 */ /* 0x000fd00000000000 */
[----:B------:R-:W0:Y:S02]  /*0ea0*/  USETMAXREG.TRY_ALLOC.CTAPOOL UP0, 0xe8 ;  /* 0x000000e8000079c8 */ /* 0x000e240008000600 */
[----:B0-----:R-:W-:-:S13]  /*0eb0*/  PLOP3.LUT P0, PT, PT, PT, UP0, 0x80, 0x0 ;  /* 0x000000000000781c */ /* 0x001fda0003f0f008 */
[----:B------:R-:W-:Y:S05]  /*0ec0*/  @!P0 BRA `(.L_x_8) ;  /* 0xfffffffc00f08947 */ /* 0x000fea000383ffff */
[----:B------:R-:W-:Y:S01]  /*0ed0*/  ULDC.64 UR4, c[0x0][0x598] ;  /* 0x0001660000047ab9 */ /* 0x000fe20000000a00 */
[----:B------:R-:W-:Y:S01]  /*0ee0*/  ULDC.64 UR36, c[0x0][0x208] ;  /* 0x0000820000247ab9 */ /* 0x000fe20000000a00 */
[----:B------:R-:W-:-:S04]  /*0ef0*/  ISETP.NE.U32.AND P0, PT, RZ, UR4, PT ;  /* 0x00000004ff007c0c */ /* 0x000fc8000bf05070 */
[----:B------:R-:W-:-:S13]  /*0f00*/  ISETP.NE.AND.EX P0, PT, RZ, UR5, PT, P0 ;  /* 0x00000005ff007c0c */ /* 0x000fda000bf05300 */
[----:B------:R-:W-:Y:S05]  /*0f10*/  @!P0 BRA `(.L_x_11) ;  /* 0x00000000001c8947 */ /* 0x000fea0003800000 */
[----:B------:R-:W0:Y:S02]  /*0f20*/  LDC.64 R4, c[0x0][0x598] ;  /* 0x00016600ff047b82 */ /* 0x000e240000000a00 */
[----:B0-----:R-:W2:Y:S02]  /*0f30*/  LDG.E.64 R4, desc[UR36][R4.64] ;  /* 0x0000002404047981 */ /* 0x001ea4000c1e1b00 */
[----:B--2---:R-:W-:-:S04]  /*0f40*/  ISETP.NE.U32.AND P0, PT, R4, RZ, PT ;  /* 0x000000ff0400720c */ /* 0x004fc80003f05070 */
[----:B------:R-:W-:-:S13]  /*0f50*/  ISETP.NE.AND.EX P0, PT, R5, RZ, PT, P0 ;  /* 0x000000ff0500720c */ /* 0x000fda0003f05300 */
[----:B------:R-:W-:Y:S05]  /*0f60*/  @!P0 BRA `(.L_x_11) ;  /* 0x0000000000088947 */ /* 0x000fea0003800000 */
[----:B------:R0:W5:Y:S01]  /*0f70*/  LD.E R155, desc[UR36][R4.64] ;  /* 0x00000024049b7980 */ /* 0x000162000c101900 */
[----:B------:R-:W-:Y:S05]  /*0f80*/  BRA `(.L_x_12) ;  /* 0x0000000000247947 */ /* 0x000fea0003800000 */
.L_x_11:
[----:B------:R-:W-:Y:S02]  /*0f90*/  ULDC.64 UR4, c[0x0][0x588] ;  /* 0x0001620000047ab9 */ /* 0x000fe40000000a00 */
[----:B------:R-:W-:-:S04]  /*0fa0*/  ISETP.NE.U32.AND P0, PT, RZ, UR4, PT ;  /* 0x00000004ff007c0c */ /* 0x000fc8000bf05070 */
[----:B------:R-:W-:-:S13]  /*0fb0*/  ISETP.NE.AND.EX P0, PT, RZ, UR5, PT, P0 ;  /* 0x00000005ff007c0c */ /* 0x000fda000bf05300 */
[----:B------:R-:W-:Y:S05]  /*0fc0*/  @!P0 BRA `(.L_x_13) ;  /* 0x00000000000c8947 */ /* 0x000fea0003800000 */
[----:B------:R-:W0:Y:S02]  /*0fd0*/  LDC.64 R4, c[0x0][0x588] ;  /* 0x00016200ff047b82 */ /* 0x000e240000000a00 */
[----:B0-----:R1:W5:Y:S01]  /*0fe0*/  LDG.E R155, desc[UR36][R4.64] ;  /* 0x00000024049b7981 */ /* 0x001362000c1e1900 */
[----:B------:R-:W-:Y:S05]  /*0ff0*/  BRA `(.L_x_12) ;  /* 0x0000000000087947 */ /* 0x000fea0003800000 */
.L_x_13:
[----:B------:R-:W-:Y:S02]  /*1000*/  ULDC UR4, c[0x0][0x580] ;  /* 0x0001600000047ab9 */ /* 0x000fe40000000800 */
[----:B------:R-:W-:-:S07]  /*1010*/  IMAD.U32 R155, RZ, RZ, UR4 ;  /* 0x00000004ff9b7e24 */ /* 0x000fce000f8e00ff */
.L_x_12:
[----:B------:R-:W-:Y:S02]  /*1020*/  ULDC.64 UR4, c[0x0][0x5a0] ;  /* 0x0001680000047ab9 */ /* 0x000fe40000000a00 */
[----:B------:R-:W-:-:S04]  /*1030*/  ISETP.NE.U32.AND P0, PT, RZ, UR4, PT ;  /* 0x00000004ff007c0c */ /* 0x000fc8000bf05070 */
[----:B------:R-:W-:-:S13]  /*1040*/  ISETP.NE.AND.EX P0, PT, RZ, UR5, PT, P0 ;  /* 0x00000005ff007c0c */ /* 0x000fda000bf05300 */
[----:B------:R-:W-:Y:S05]  /*1050*/  @!P0 BRA `(.L_x_14) ;  /* 0x00000000001c8947 */ /* 0x000fea0003800000 */
[----:B01----:R-:W0:Y:S02]  /*1060*/  LDC.64 R4, c[0x0][0x5a0] ;  /* 0x00016800ff047b82 */ /* 0x003e240000000a00 */
[----:B0-----:R-:W2:Y:S02]  /*1070*/  LDG.E.64 R4, desc[UR36][R4.64] ;  /* 0x0000002404047981 */ /* 0x001ea4000c1e1b00 */
[----:B--2---:R-:W-:-:S04]  /*1080*/  ISETP.NE.U32.AND P0, PT, R4, RZ, PT ;  /* 0x000000ff0400720c */ /* 0x004fc80003f05070 */
[----:B------:R-:W-:-:S13]  /*1090*/  ISETP.NE.AND.EX P0, PT, R5, RZ, PT, P0 ;  /* 0x000000ff0500720c */ /* 0x000fda0003f05300 */
[----:B------:R-:W-:Y:S05]  /*10a0*/  @!P0 BRA `(.L_x_14) ;  /* 0x0000000000088947 */ /* 0x000fea0003800000 */
[----:B------:R0:W5:Y:S01]  /*10b0*/  LD.E R156, desc[UR36][R4.64] ;  /* 0x00000024049c7980 */ /* 0x000162000c101900 */
[----:B------:R-:W-:Y:S05]  /*10c0*/  BRA `(.L_x_15) ;  /* 0x0000000000247947 */ /* 0x000fea0003800000 */
.L_x_14:
[----:B------:R-:W-:Y:S02]  /*10d0*/  ULDC.64 UR4, c[0x0][0x590] ;  /* 0x0001640000047ab9 */ /* 0x000fe40000000a00 */
[----:B------:R-:W-:-:S04]  /*10e0*/  ISETP.NE.U32.AND P0, PT, RZ, UR4, PT ;  /* 0x00000004ff007c0c */ /* 0x000fc8000bf05070 */
[----:B------:R-:W-:-:S13]  /*10f0*/  ISETP.NE.AND.EX P0, PT, RZ, UR5, PT, P0 ;  /* 0x00000005ff007c0c */ /* 0x000fda000bf05300 */
[----:B------:R-:W-:Y:S05]  /*1100*/  @!P0 BRA `(.L_x_16) ;  /* 0x00000000000c8947 */ /* 0x000fea0003800000 */
[----:B------:R-:W2:Y:S02]  /*1110*/  LDC.64 R156, c[0x0][0x590] ;  /* 0x00016400ff9c7b82 */ /* 0x000ea40000000a00 */
[----:B--2---:R2:W5:Y:S01]  /*1120*/  LDG.E R156, desc[UR36][R156.64] ;  /* 0x000000249c9c7981 */ /* 0x004562000c1e1900 */
[----:B------:R-:W-:Y:S05]  /*1130*/  BRA `(.L_x_15) ;  /* 0x0000000000087947 */ /* 0x000fea0003800000 */
.L_x_16:
[----:B------:R-:W-:Y:S02]  /*1140*/  ULDC UR4, c[0x0][0x584] ;  /* 0x0001610000047ab9 */ /* 0x000fe40000000800 */
[----:B------:R-:W-:-:S07]  /*1150*/  IMAD.U32 R156, RZ, RZ, UR4 ;  /* 0x00000004ff9c7e24 */ /* 0x000fce000f8e00ff */
.L_x_15:
[----:B------:R-:W-:-:S13]  /*1160*/  LOP3.LUT P0, RZ, R0, 0xff, RZ, 0xc0, !PT ;  /* 0x000000ff00ff7812 */ /* 0x000fda000780c0ff */
[----:B------:R-:W-:Y:S05]  /*1170*/  @!P0 EXIT ;  /* 0x000000000000894d */ /* 0x000fea0003800000 */
[----:B------:R-:W-:Y:S01]  /*1180*/  ULDC UR4, c[0x0][0x28c] ;  /* 0x0000a30000047ab9 */ /* 0x000fe20000000800 */
[----:B--2---:R-:W-:Y:S01]  /*1190*/  LOP3.LUT R157, R19, 0x1, RZ, 0xfc, !PT ;  /* 0x00000001139d7812 */ /* 0x004fe200078efcff */
[----:B------:R-:W-:Y:S01]  /*11a0*/  UIADD3 UR4, UR4, 0x3f, URZ ;  /* 0x0000003f04047890 */ /* 0x000fe2000fffe03f */
[----:B------:R-:W-:Y:S01]  /*11b0*/  UMOV UR38, URZ ;  /* 0x0000003f00267c82 */ /* 0x000fe20008000000 */
[----:B------:R-:W-:Y:S02]  /*11c0*/  UMOV UR39, URZ ;  /* 0x0000003f00277c82 */ /* 0x000fe40008000000 */
[----:B------:R-:W-:-:S04]  /*11d0*/  USHF.R.S32.HI UR5, URZ, 0x1f, UR4 ;  /* 0x0000001f3f057899 */ /* 0x000fc80008011404 */
[----:B------:R-:W-:-:S04]  /*11e0*/  ULEA.HI UR5, UR5, UR4, URZ, 0x6 ;  /* 0x0000000405057291 */ /* 0x000fc8000f8f303f */
[----:B------:R-:W-:-:S12]  /*11f0*/  USHF.R.S32.HI UR40, URZ, 0x6, UR5 ;  /* 0x000000063f287899 */ /* 0x000fd80008011405 */
.L_x_290:
[----:B------:R-:W-:Y:S01]  /*1200*/  LOP3.LUT R0, R18, 0x80, RZ, 0xc0, !PT ;  /* 0x0000008012007812 */ /* 0x000fe200078ec0ff */
[----:B--2---:R-:W2:Y:S01]  /*1210*/  S2UR UR7, SR_CgaCtaId ;  /* 0x00000000000779c3 */ /* 0x004ea20000008800 */
[----:B------:R-:W-:Y:S02]  /*1220*/  UMOV UR6, 0x400 ;  /* 0x0000040000067882 */ /* 0x000fe40000000000 */
[----:B------:R-:W-:-:S06]  /*1230*/  SHF.R.U32.HI R0, RZ, 0x7, R0 ;  /* 0x00000007ff007819 */ /* 0x000fcc0000011600 */
[----:B---3--:R-:W3:Y:S01]  /*1240*/  SHFL.IDX PT, R0, R0, RZ, 0x1f ;  /* 0x00001fff00007589 */ /* 0x008ee200000e0000 */
[----:B--2---:R-:W-:Y:S01]  /*1250*/  ULEA UR6, UR7, UR6, 0x18 ;  /* 0x0000000607067291 */ /* 0x004fe2000f8ec03f */
[----:B---3--:R-:W-:-:S13]  /*1260*/  R2UR UR4, R0 ;  /* 0x00000000000472ca */ /* 0x008fda00000e0000 */
[----:B------:R-:W-:-:S04]  /*1270*/  ULEA.HI UR5, UR4, UR4, URZ, 0x1 ;  /* 0x0000000404057291 */ /* 0x000fc8000f8f083f */
[----:B------:R-:W-:-:S04]  /*1280*/  ULOP3.LUT UR5, UR5, 0x7fffe, URZ, 0xc0, !UPT ;  /* 0x0007fffe05057892 */ /* 0x000fc8000f8ec03f */
[----:B------:R-:W-:-:S03]  /*1290*/  UIADD3 UR5, UR4, -UR5, URZ ;  /* 0x8000000504057290 */ /* 0x000fc6000fffe03f */
[----:B------:R-:W-:Y:S01]  /*12a0*/  ULDC UR4, c[0x0][0x28c] ;  /* 0x0000a30000047ab9 */ /* 0x000fe20000000800 */
[----:B------:R-:W-:Y:S01]  /*12b0*/  ULEA UR5, UR5, UR6, 0xd ;  /* 0x0000000605057291 */ /* 0x000fe2000f8e683f */
[----:B------:R-:W-:-:S03]  /*12c0*/  ISETP.LT.AND P0, PT, RZ, UR4, PT ;  /* 0x00000004ff007c0c */ /* 0x000fc6000bf01270 */
[----:B------:R-:W-:-:S04]  /*12d0*/  UIADD3 UR5, UR5, 0x100, URZ ;  /* 0x0000010005057890 */ /* 0x000fc8000fffe03f */
[----:B------:R-:W-:-:S04]  /*12e0*/  USHF.R.U32.HI UR5, URZ, 0x4, UR5 ;  /* 0x000000043f057899 */ /* 0x000fc80008011605 */
[----:B------:R-:W-:Y:S02]  /*12f0*/  ULOP3.LUT UR41, UR5, 0x3fff, URZ, 0xc0, !UPT ;  /* 0x00003fff05297892 */ /* 0x000fe4000f8ec03f */
[----:B-1--45:R-:W-:Y:S10]  /*1300*/  @P0 BRA `(.L_x_17) ;  /* 0x0000000000400947 */ /* 0x032ff40003800000 */
[----:B------:R-:W-:Y:S01]  /*1310*/  MOV R0, 0x0 ;  /* 0x0000000000007802 */ /* 0x000fe20000000f00 */
[----:B------:R-:W-:Y:S01]  /*1320*/  ULDC.64 UR4, c[0x4][0x68] ;  /* 0x01001a0000047ab9 */ /* 0x000fe20000000a00 */
[----:B------:R-:W-:Y:S01]  /*1330*/  ULDC.64 UR6, c[0x4][0x8] ;  /* 0x0100020000067ab9 */ /* 0x000fe20000000a00 */
[----:B01----:R-:W-:Y:S01]  /*1340*/  IMAD.U32 R4, RZ, RZ, UR4 ;  /* 0x00000004ff047e24 */ /* 0x003fe2000f8e00ff */
[----:B------:R0:W1:Y:S01]  /*1350*/  LDC.64 R14, c[0x4][R0] ;  /* 0x01000000000e7b82 */ /* 0x0000620000000a00 */
[----:B------:R-:W-:Y:S01]  /*1360*/  IMAD.U32 R5, RZ, RZ, UR5 ;  /* 0x00000005ff057e24 */ /* 0x000fe2000f8e00ff */
[----:B------:R-:W-:Y:S01]  /*1370*/  ULDC.64 UR4, c[0x4][0x70] ;  /* 0x01001c0000047ab9 */ /* 0x000fe20000000a00 */
[----:B------:R-:W-:Y:S02]  /*1380*/  IMAD.U32 R10, RZ, RZ, UR6 ;  /* 0x00000006ff0a7e24 */ /* 0x000fe4000f8e00ff */
[----:B------:R-:W-:Y:S02]  /*1390*/  IMAD.U32 R6, RZ, RZ, UR4 ;  /* 0x00000004ff067e24 */ /* 0x000fe4000f8e00ff */
[----:B------:R-:W-:-:S02]  /*13a0*/  IMAD.U32 R7, RZ, RZ, UR5 ;  /* 0x00000005ff077e24 */ /* 0x000fc4000f8e00ff */
[----:B------:R-:W-:Y:S02]  /*13b0*/  IMAD.U32 R11, RZ, RZ, UR7 ;  /* 0x00000007ff0b7e24 */ /* 0x000fe4000f8e00ff */
[----:B------:R-:W-:Y:S02]  /*13c0*/  IMAD.MOV.U32 R8, RZ, RZ, 0x1e1 ;  /* 0x000001e1ff087424 */ /* 0x000fe400078e00ff */
[----:B------:R-:W-:Y:S02]  /*13d0*/  IMAD.MOV.U32 R12, RZ, RZ, 0x1 ;  /* 0x00000001ff0c7424 */ /* 0x000fe400078e00ff */
[----:B0-----:R-:W-:-:S07]  /*13e0*/  IMAD.MOV.U32 R13, RZ, RZ, RZ ;  /* 0x000000ffff0d7224 */ /* 0x001fce00078e00ff */
[----:B------:R-:W-:-:S07]  /*13f0*/  LEPC R20, `(.L_x_17) ;  /* 0x000000001014794e */ /* 0x000fce0000000000 */
[----:B-1---5:R-:W-:Y:S05]  /*1400*/  CALL.ABS.NOINC R14 ;  /* 0x000000000e007343 */ /* 0x022fea0003c00000 */
.L_x_17:
[----:B------:R-:W-:-:S13]  /*1410*/  ISETP.NE.AND P0, PT, R157, 0x3, PT ;  /* 0x000000039d00780c */ /* 0x000fda0003f05270 */
[----:B------:R-:W-:Y:S05]  /*1420*/  @!P0 BRA `(.L_x_18) ;  /* 0x0000000000048947 */ /* 0x000fea0003800000 */
[----:B------:R-:W-:Y:S01]  /*1430*/  BPT.TRAP 0x1 ;  /* 0x000000040000795c */ /* 0x000fe20000300000 */
.L_x_18:
[----:B------:R-:W2:Y:S01]  /*1440*/  S2UR UR5, SR_CgaCtaId ;  /* 0x00000000000579c3 */ /* 0x000ea20000008800 */
[----:B------:R-:W-:Y:S01]  /*1450*/  UMOV UR4, 0x400 ;  /* 0x0000040000047882 */ /* 0x000fe20000000000 */
[----:B------:R-:W-:Y:S02]  /*1460*/  IMAD.U32 R0, RZ, RZ, UR38 ;  /* 0x00000026ff007e24 */ /* 0x000fe4000f8e00ff */
[----:B------:R-:W-:-:S03]  /*1470*/  IMAD.U32 R3, RZ, RZ, UR39 ;  /* 0x00000027ff037e24 */ /* 0x000fc6000f8e00ff */
[----:B------:R-:W-:Y:S01]  /*1480*/  SHF.L.U32 R0, R0, 0x1f, RZ ;  /* 0x0000001f00007819 */ /* 0x000fe200000006ff */
[----:B--2---:R-:W-:-:S06]  /*1490*/  ULEA UR4, UR5, UR4, 0x18 ;  /* 0x0000000405047291 */ /* 0x004fcc000f8ec03f */
[----:B------:R-:W-:-:S04]  /*14a0*/  IMAD.U32 R6, RZ, RZ, UR4 ;  /* 0x00000004ff067e24 */ /* 0x000fc8000f8e00ff */
[----:B------:R-:W-:-:S04]  /*14b0*/  IMAD R3, R3, 0x8, R6 ;  /* 0x0000000803037824 */ /* 0x000fc800078e0206 */
[----:B------:R2:W3:Y:S01]  /*14c0*/  SYNCS.PHASECHK.TRANS64.TRYWAIT P1, [R3+URZ], R0 ;  /* 0x00000000030075a7 */ /* 0x0004e2000802017f */
[----:B------:R-:W-:Y:S05]  /*14d0*/  @!P0 BRA `(.L_x_19) ;  /* 0x0000000000048947 */ /* 0x000fea0003800000 */
[----:B------:R-:W-:Y:S01]  /*14e0*/  BPT.TRAP 0x1 ;  /* 0x000000040000795c */ /* 0x000fe20000300000 */
.L_x_19:
[----:B---3--:R-:W-:Y:S05]  /*14f0*/  @P1 BRA `(.L_x_20) ;  /* 0x0000000000081947 */ /* 0x008fea0003800000 */
[----:B------:R-:W3:Y:S02]  /*1500*/  SYNCS.PHASECHK.TRANS64.TRYWAIT P1, [R3+URZ], R0 ;  /* 0x00000000030075a7 */ /* 0x000ee4000802017f */
[----:B---3--:R-:W-:Y:S05]  /*1510*/  @!P1 BRA `(.L_x_21) ;  /* 0x000000a000d89947 */ /* 0x008fea0003800000 */
.L_x_20:
[----:B------:R-:W-:-:S04]  /*1520*/  UISETP.LT.AND UP0, UPT, UR40, 0x1, UPT ;  /* 0x000000012800788c */ /* 0x000fc8000bf01270 */
[----:B------:R-:W-:-:S06]  /*1530*/  USEL UR4, UR40, 0x1, UP0 ;  /* 0x0000000128047887 */ /* 0x000fcc0008000000 */
[----:B--23--:R-:W-:Y:S01]  /*1540*/  IMAD.U32 R0, RZ, RZ, UR4 ;  /* 0x00000004ff007e24 */ /* 0x00cfe2000f8e00ff */
[----:B------:R-:W-:Y:S05]  /*1550*/  WARPSYNC.ALL ;  /* 0x0000000000007948 */ /* 0x000fea0003800000 */
[----:B------:R-:W-:-:S04]  /*1560*/  IADD3 R0, -R0, UR40, RZ ;  /* 0x0000002800007c10 */ /* 0x000fc8000fffe1ff */
[----:B------:R-:W-:Y:S02]  /*1570*/  ISETP.GE.AND P1, PT, R0, 0x1, PT ;  /* 0x000000010000780c */ /* 0x000fe40003f26270 */
[----:B------:R-:W-:Y:S01]  /*1580*/  R2UR UR4, R6 ;  /* 0x00000000060472ca */ /* 0x000fe200000e0000 */
[----:B------:R-:W-:Y:S01]  /*1590*/  WARPGROUP.ARRIVE ;  /* 0x00000000000079c5 */ /* 0x000fe20000000000 */
[----:B------:R-:W-:Y:S01]  /*15a0*/  UMOV UR9, 0x40000040 ;  /* 0x4000004000097882 */ /* 0x000fe20000000000 */
[----:B------:R-:W-:-:S10]  /*15b0*/  UMOV UR11, 0x40000040 ;  /* 0x40000040000b7882 */ /* 0x000fd40000000000 */
[----:B------:R-:W-:-:S04]  /*15c0*/  UIADD3 UR4, UR4, 0x10100, URZ ;  /* 0x0001010004047890 */ /* 0x000fc8000fffe03f */
[----:B------:R-:W-:-:S04]  /*15d0*/  USHF.R.U32.HI UR4, URZ, 0x4, UR4 ;  /* 0x000000043f047899 */ /* 0x000fc80008011604 */
[----:B------:R-:W-:Y:S02]  /*15e0*/  ULOP3.LUT UR5, UR4, 0x3fff, URZ, 0xc0, !UPT ;  /* 0x00003fff04057892 */ /* 0x000fe4000f8ec03f */
[----:B------:R-:W-:Y:S02]  /*15f0*/  ULOP3.LUT UR4, UR41, 0x10000, URZ, 0xfc, !UPT ;  /* 0x0001000029047892 */ /* 0x000fe4000f8efc3f */
[----:B------:R-:W-:Y:S02]  /*1600*/  ULOP3.LUT UR5, UR5, 0x10000, URZ, 0xfc, !UPT ;  /* 0x0001000005057892 */ /* 0x000fe4000f8efc3f */
[----:B------:R-:W-:Y:S02]  /*1610*/  ULEA UR6, UR39, UR4, 0xa ;  /* 0x0000000427067291 */ /* 0x000fe4000f8e503f */
[----:B------:R-:W-:-:S05]  /*1620*/  ULEA UR7, UR39, UR5, 0xb ;  /* 0x0000000527077291 */ /* 0x000fca000f8e583f */
[----:B------:R-:W-:Y:S02]  /*1630*/  UMOV UR8, UR6 ;  /* 0x0000000600087c82 */ /* 0x000fe40008000000 */
[----:B------:R-:W-:Y:S02]  /*1640*/  UMOV UR10, UR7 ;  /* 0x00000007000a7c82 */ /* 0x000fe40008000000 */
[----:B------:R-:W-:Y:S01]  /*1650*/  HGMMA.64x256x16.F32.BF16 R24, gdesc[UR8], RZ, !UPT, gsb0 ;  /* 0x03e00000081879f0 */ /* 0x000fe2000c0018ff */
[----:B------:R-:W-:Y:S02]  /*1660*/  UIADD3 UR8, UR6, 0x2, URZ ;  /* 0x0000000206087890 */ /* 0x000fe4000fffe03f */
[----:B------:R-:W-:Y:S01]  /*1670*/  UIADD3 UR10, UR7, 0x2, URZ ;  /* 0x00000002070a7890 */ /* 0x000fe2000fffe03f */
[----:B------:R-:W-:Y:S01]  /*1680*/  UMOV UR9, 0x40000040 ;  /* 0x4000004000097882 */ /* 0x000fe20000000000 */
[----:B------:R-:W-:Y:S01]  /*1690*/  UMOV UR11, 0x40000040 ;  /* 0x40000040000b7882 */ /* 0x000fe20000000000 */
[----:B------:R-:W-:-:S02]  /*16a0*/  WARPGROUP.DEPBAR.LE gsb0, 0x0 ;  /* 0x00008000000079c5 */ /* 0x000fc40000010000 */
[----:B------:R-:W-:-:S15]  /*16b0*/  WARPGROUP.ARRIVE ;  /* 0x00000000000079c5 */ /* 0x000fde0000000000 */
[----:B------:R-:W-:-:S05]  /*16c0*/  NOP ;  /* 0x0000000000007918 */ /* 0x000fca0000000000 */
[----:B------:R-:W-:Y:S01]  /*16d0*/  HGMMA.64x256x16.F32.BF16 R24, gdesc[UR8], R24, gsb0 ;  /* 0x03e00000081879f0 */ /* 0x000fe20008001818 */
[----:B------:R-:W-:Y:S02]  /*16e0*/  UIADD3 UR8, UR6, 0x4, URZ ;  /* 0x0000000406087890 */ /* 0x000fe4000fffe03f */
[----:B------:R-:W-:Y:S01]  /*16f0*/  UIADD3 UR10, UR7, 0x4, URZ ;  /* 0x00000004070a7890 */ /* 0x000fe2000fffe03f */
[----:B------:R-:W-:Y:S01]  /*1700*/  UMOV UR9, 0x40000040 ;  /* 0x4000004000097882 */ /* 0x000fe20000000000 */
[----:B------:R-:W-:Y:S01]  /*1710*/  UMOV UR11, 0x40000040 ;  /* 0x40000040000b7882 */ /* 0x000fe20000000000 */
[----:B------:R-:W-:Y:S02]  /*1720*/  WARPGROUP.DEPBAR.LE gsb0, 0x0 ;  /* 0x00008000000079c5 */ /* 0x000fe40000010000 */
        /* <DEDUP_REMOVED lines=10> */
[----:B------:R-:W-:Y:S03]  /*17d0*/  HGMMA.64x256x16.F32.BF16 R24, gdesc[UR8], R24, gsb0 ;  /* 0x03e00000081879f0 */ /* 0x000fe60008001818 */
[----:B------:R-:W-:Y:S02]  /*17e0*/  WARPGROUP.DEPBAR.LE gsb0, 0x0 ;  /* 0x00008000000079c5 */ /* 0x000fe40000010000 */
[----:B------:R-:W-:Y:S05]  /*17f0*/  @!P1 BRA `(.L_x_22) ;  /* 0x0000000400309947 */ /* 0x000fea0003800000 */
[----:B------:R-:W-:Y:S02]  /*1800*/  UIADD3 UR6, UR39, 0x1, URZ ;  /* 0x0000000127067890 */ /* 0x000fe4000fffe03f */
[----:B------:R-:W-:Y:S02]  /*1810*/  IMAD.U32 R3, RZ, RZ, UR39 ;  /* 0x00000027ff037e24 */ /* 0x000fe4000f8e00ff */
[----:B------:R-:W-:-:S04]  /*1820*/  UISETP.NE.AND UP0, UPT, UR6, 0x4, UPT ;  /* 0x000000040600788c */ /* 0x000fc8000bf05270 */
[----:B------:R-:W-:Y:S02]  /*1830*/  USEL UR7, URZ, 0x1, UP0 ;  /* 0x000000013f077887 */ /* 0x000fe40008000000 */
[----:B------:R-:W-:Y:S02]  /*1840*/  USEL UR6, UR6, URZ, UP0 ;  /* 0x0000003f06067287 */ /* 0x000fe40008000000 */
[----:B------:R-:W-:-:S06]  /*1850*/  ULOP3.LUT UR7, UR38, UR7, URZ, 0x3c, !UPT ;  /* 0x0000000726077292 */ /* 0x000fcc000f8e3c3f */
[----:B------:R-:W-:-:S07]  /*1860*/  IMAD.U32 R7, RZ, RZ, UR7 ;  /* 0x00000007ff077e24 */ /* 0x000fce000f8e00ff */
.L_x_29:
[----:B------:R-:W-:Y:S05]  /*1870*/  @!P0 BRA `(.L_x_23) ;  /* 0x0000000000048947 */ /* 0x000fea0003800000 */
[----:B------:R-:W-:Y:S01]  /*1880*/  BPT.TRAP 0x1 ;  /* 0x000000040000795c */ /* 0x000fe20000300000 */
.L_x_23:
[----:B------:R-:W2:Y:S01]  /*1890*/  S2UR UR8, SR_CgaCtaId ;  /* 0x00000000000879c3 */ /* 0x000ea20000008800 */
[----:B------:R-:W-:Y:S01]  /*18a0*/  UMOV UR7, 0x400 ;  /* 0x0000040000077882 */ /* 0x000fe20000000000 */
[----:B01----:R-:W-:Y:S01]  /*18b0*/  IMAD.U32 R5, RZ, RZ, UR6 ;  /* 0x00000006ff057e24 */ /* 0x003fe2000f8e00ff */
[----:B------:R-:W-:Y:S01]  /*18c0*/  SHF.L.U32 R4, R7, 0x1f, RZ ;  /* 0x0000001f07047819 */ /* 0x000fe200000006ff */
[----:B--2---:R-:W-:-:S06]  /*18d0*/  ULEA UR7, UR8, UR7, 0x18 ;  /* 0x0000000708077291 */ /* 0x004fcc000f8ec03f */
[----:B------:R-:W-:-:S04]  /*18e0*/  IMAD.U32 R6, RZ, RZ, UR7 ;  /* 0x00000007ff067e24 */ /* 0x000fc8000f8e00ff */
[----:B------:R-:W-:-:S04]  /*18f0*/  IMAD R5, R5, 0x8, R6 ;  /* 0x0000000805057824 */ /* 0x000fc800078e0206 */
[----:B------:R0:W1:Y:S01]  /*1900*/  SYNCS.PHASECHK.TRANS64.TRYWAIT P1, [R5+URZ], R4 ;  /* 0x00000004050075a7 */ /* 0x000062000802017f */
[----:B------:R-:W-:Y:S05]  /*1910*/  @!P0 BRA `(.L_x_24) ;  /* 0x0000000000048947 */ /* 0x000fea0003800000 */
[----:B------:R-:W-:Y:S01]  /*1920*/  BPT.TRAP 0x1 ;  /* 0x000000040000795c */ /* 0x000fe20000300000 */
.L_x_24:
[----:B-1----:R-:W-:Y:S05]  /*1930*/  @P1 BRA `(.L_x_25) ;  /* 0x0000000000081947 */ /* 0x002fea0003800000 */
[----:B------:R-:W1:Y:S02]  /*1940*/  SYNCS.PHASECHK.TRANS64.TRYWAIT P1, [R5+URZ], R4 ;  /* 0x00000004050075a7 */ /* 0x000e64000802017f */
[----:B-1----:R-:W-:Y:S05]  /*1950*/  @!P1 BRA `(.L_x_26) ;  /* 0x0000009c00dc9947 */ /* 0x002fea0003800000 */
.L_x_25:
[----:B------:R-:W-:Y:S01]  /*1960*/  ULEA UR7, UR6, UR4, 0xa ;  /* 0x0000000406077291 */ /* 0x000fe2000f8e503f */
[----:B------:R-:W-:Y:S01]  /*1970*/  WARPGROUP.ARRIVE ;  /* 0x00000000000079c5 */ /* 0x000fe20000000000 */
[----:B------:R-:W-:Y:S01]  /*1980*/  ULEA UR12, UR6, UR5, 0xb ;  /* 0x00000005060c7291 */ /* 0x000fe2000f8e583f */
[----:B------:R-:W-:Y:S01]  /*1990*/  UMOV UR9, 0x40000040 ;  /* 0x4000004000097882 */ /* 0x000fe20000000000 */
[----:B------:R-:W-:-:S03]  /*19a0*/  UMOV UR11, 0x40000040 ;  /* 0x40000040000b7882 */ /* 0x000fc60000000000 */
[----:B------:R-:W-:Y:S02]  /*19b0*/  UMOV UR8, UR7 ;  /* 0x0000000700087c82 */ /* 0x000fe40008000000 */
[----:B------:R-:W-:Y:S02]  /*19c0*/  UMOV UR10, UR12 ;  /* 0x0000000c000a7c82 */ /* 0x000fe40008000000 */
[----:B------:R-:W-:Y:S01]  /*19d0*/  HGMMA.64x256x16.F32.BF16 R24, gdesc[UR8], R24, gsb0 ;  /* 0x03e00000081879f0 */ /* 0x000fe20008001818 */
        /* <DEDUP_REMOVED lines=26> */
[----:B------:R-:W-:Y:S01]  /*1b80*/  BPT.TRAP 0x1 ;  /* 0x000000040000795c */ /* 0x000fe20000300000 */
.L_x_27:
[----:B------:R-:W-:-:S13]  /*1b90*/  ISETP.NE.AND P1, PT, R22, RZ, PT ;  /* 0x000000ff1600720c */ /* 0x000fda0003f25270 */
[----:B01----:R-:W-:-:S04]  /*1ba0*/  @P1 IMAD R4, R3, 0x8, R6 ;  /* 0x0000000803041824 */ /* 0x003fc800078e0206 */
[----:B------:R-:W-:-:S05]  /*1bb0*/  @P1 VIADD R5, R4, 0x20 ;  /* 0x0000002004051836 */ /* 0x000fca0000000000 */
[----:B------:R-:W-:-:S04]  /*1bc0*/  @P1 PRMT R5, R152, 0x654, R5 ;  /* 0x0000065498051816 */ /* 0x000fc80000000005 */
[----:B------:R0:W-:Y:S01]  /*1bd0*/  @P1 SYNCS.ARRIVE.TRANS64.RED.A1T0 RZ, [R5+URZ], RZ ;  /* 0x000000ff05ff19a7 */ /* 0x0001e2000810043f */
[----:B------:R-:W-:-:S13]  /*1be0*/  ISETP.GT.U32.AND P1, PT, R19, 0x1, PT ;  /* 0x000000011300780c */ /* 0x000fda0003f24070 */
[----:B0-----:R-:W-:Y:S05]  /*1bf0*/  @P1 BRA `(.L_x_28) ;  /* 0x0000000000041947 */ /* 0x001fea0003800000 */
[----:B------:R-:W-:Y:S01]  /*1c00*/  BPT.TRAP 0x1 ;  /* 0x000000040000795c */ /* 0x000fe20000300000 */
.L_x_28:
[----:B------:R-:W-:Y:S01]  /*1c10*/  UIADD3 UR6, UR6, 0x1, URZ ;  /* 0x0000000106067890 */ /* 0x000fe2000fffe03f */
[C---:B------:R-:W-:Y:S01]  /*1c20*/  ISETP.GT.AND P2, PT, R0.reuse, 0x1, PT ;  /* 0x000000010000780c */ /* 0x040fe20003f44270 */
[----:B------:R-:W-:Y:S02]  /*1c30*/  VIADD R3, R3, 0x1 ;  /* 0x0000000103037836 */ /* 0x000fe40000000000 */
[----:B------:R-:W-:Y:S01]  /*1c40*/  UISETP.NE.AND UP0, UPT, UR6, 0x4, UPT ;  /* 0x000000040600788c */ /* 0x000fe2000bf05270 */
[----:B------:R-:W-:Y:S02]  /*1c50*/  VIADD R0, R0, 0xffffffff ;  /* 0xffffffff00007836 */ /* 0x000fe40000000000 */
[C---:B------:R-:W-:Y:S01]  /*1c60*/  ISETP.NE.AND P1, PT, R3.reuse, 0x4, PT ;  /* 0x000000040300780c */ /* 0x040fe20003f25270 */
[----:B------:R-:W-:Y:S02]  /*1c70*/  USEL UR7, URZ, 0x1, UP0 ;  /* 0x000000013f077887 */ /* 0x000fe40008000000 */
[----:B------:R-:W-:Y:S01]  /*1c80*/  USEL UR6, UR6, URZ, UP0 ;  /* 0x0000003f06067287 */ /* 0x000fe20008000000 */
[----:B------:R-:W-:-:S03]  /*1c90*/  SEL R3, R3, RZ, P1 ;  /* 0x000000ff03037207 */ /* 0x000fc60000800000 */
[----:B------:R-:W-:Y:S01]  /*1ca0*/  LOP3.LUT R7, R7, UR7, RZ, 0x3c, !PT ;  /* 0x0000000707077c12 */ /* 0x000fe2000f8e3cff */
[----:B------:R-:W-:Y:S07]  /*1cb0*/  @P2 BRA `(.L_x_29) ;  /* 0xfffffff800ec2947 */ /* 0x000fee000383ffff */
.L_x_22:
[----:B------:R-:W2:Y:S02]  /*1cc0*/  LDC R0, c[0x0][0x28c] ;  /* 0x0000a300ff007b82 */ /* 0x000ea40000000800 */
[----:B--2---:R-:W-:-:S13]  /*1cd0*/  ISETP.GE.AND P1, PT, R0, 0x1, PT ;  /* 0x000000010000780c */ /* 0x004fda0003f26270 */
[----:B------:R-:W-:Y:S05]  /*1ce0*/  @!P1 BRA `(.L_x_30) ;  /* 0x0000000000409947 */ /* 0x000fea0003800000 */
[----:B------:R-:W-:Y:S05]  /*1cf0*/  @!P0 BRA `(.L_x_31) ;  /* 0x0000000000048947 */ /* 0x000fea0003800000 */
[----:B------:R-:W-:Y:S01]  /*1d00*/  BPT.TRAP 0x1 ;  /* 0x000000040000795c */ /* 0x000fe20000300000 */
.L_x_31:
[----:B------:R-:W-:Y:S01]  /*1d10*/  ISETP.NE.AND P0, PT, R22, RZ, PT ;  /* 0x000000ff1600720c */ /* 0x000fe20003f05270 */
[----:B------:R-:W-:-:S12]  /*1d20*/  UISETP.LT.AND UP1, UPT, UR40, 0x1, UPT ;  /* 0x000000012800788c */ /* 0x000fd8000bf21270 */
[----:B------:R-:W-:-:S05]  /*1d30*/  VOTEU.ANY UP0, P0 ;  /* 0x00000000003f7886 */ /* 0x000fca0000000100 */
[----:B------:R-:W-:-:S04]  /*1d40*/  @UP0 USEL UR4, UR40, 0x1, UP1 ;  /* 0x0000000128040887 */ /* 0x000fc80008800000 */
[----:B------:R-:W-:-:S06]  /*1d50*/  @UP0 UIADD3 UR4, UR39, UR40, -UR4 ;  /* 0x0000002827040290 */ /* 0x000fcc000fffe804 */
[----:B------:R-:W-:-:S04]  /*1d60*/  IMAD.U32 R0, RZ, RZ, UR4 ;  /* 0x00000004ff007e24 */ /* 0x000fc8000f8e00ff */
[----:B------:R-:W-:-:S05]  /*1d70*/  @P0 IMAD.SHL.U32 R0, R0, 0x8, RZ ;  /* 0x0000000800000824 */ /* 0x000fca00078e00ff */
[----:B------:R-:W-:-:S04]  /*1d80*/  @P0 LOP3.LUT R0, R0, 0x18, RZ, 0xc0, !PT ;  /* 0x0000001800000812 */ /* 0x000fc800078ec0ff */
[----:B------:R-:W-:-:S04]  /*1d90*/  @P0 IADD3 R3, R6, 0x20, R0 ;  /* 0x0000002006030810 */ /* 0x000fc80007ffe000 */
[----:B------:R-:W-:-:S04]  /*1da0*/  @P0 PRMT R3, R152, 0x654, R3 ;  /* 0x0000065498030816 */ /* 0x000fc80000000003 */
[----:B------:R2:W-:Y:S01]  /*1db0*/  @P0 SYNCS.ARRIVE.TRANS64.RED.A1T0 RZ, [R3+URZ], RZ ;  /* 0x000000ff03ff09a7 */ /* 0x0005e2000810043f */
[----:B------:R-:W-:-:S13]  /*1dc0*/  ISETP.GT.U32.AND P0, PT, R19, 0x1, PT ;  /* 0x000000011300780c */ /* 0x000fda0003f04070 */
[----:B--2---:R-:W-:Y:S05]  /*1dd0*/  @P0 BRA `(.L_x_30) ;  /* 0x0000000000040947 */ /* 0x004fea0003800000 */
[----:B------:R-:W-:Y:S01]  /*1de0*/  BPT.TRAP 0x1 ;  /* 0x000000040000795c */ /* 0x000fe20000300000 */
.L_x_30:
[----:B------:R-:W2:Y:S01]  /*1df0*/  LDC R6, c[0x0][0x288] ;  /* 0x0000a200ff067b82 */ /* 0x000ea20000000800 */
[--C-:B------:R-:W-:Y:S01]  /*1e00*/  SHF.R.U32.HI R0, RZ, 0x2, R18.reuse ;  /* 0x00000002ff007819 */ /* 0x100fe20000011612 */
[----:B------:R-:W-:Y:S01]  /*1e10*/  UIADD3 UR39, UR40, UR39, URZ ;  /* 0x0000002728277290 */ /* 0x000fe2000fffe03f */
[----:B01----:R-:W-:Y:S01]  /*1e20*/  SHF.R.U32.HI R5, RZ, 0x7, R18 ;  /* 0x00000007ff057819 */ /* 0x003fe20000011612 */
[----:B------:R-:W-:Y:S01]  /*1e30*/  ULDC UR8, c[0x0][0x284] ;  /* 0x0000a10000087ab9 */ /* 0x000fe20000000800 */
[----:B------:R-:W-:Y:S01]  /*1e40*/  LOP3.LUT R4, R18, 0x60, RZ, 0xc0, !PT ;  /* 0x0000006012047812 */ /* 0x000fe200078ec0ff */
[----:B------:R-:W-:Y:S01]  /*1e50*/  USHF.R.U32.HI UR4, URZ, 0x2, UR39 ;  /* 0x000000023f047899 */ /* 0x000fe20008011627 */
[----:B------:R-:W-:Y:S01]  /*1e60*/  LOP3.LUT R3, R0, 0x7, RZ, 0xc0, !PT ;  /* 0x0000000700037812 */ /* 0x000fe200078ec0ff */
[----:B------:R-:W-:Y:S01]  /*1e70*/  UISETP.GT.U32.AND UP1, UPT, UR39, 0x3, UPT ;  /* 0x000000032700788c */ /* 0x000fe2000bf24070 */
[----:B------:R-:W-:Y:S01]  /*1e80*/  LOP3.LUT R0, R5, 0x1, RZ, 0xc0, !PT ;  /* 0x0000000105007812 */ /* 0x000fe200078ec0ff */
[----:B------:R-:W-:Y:S01]  /*1e90*/  ULOP3.LUT UR4, UR4, 0x1, URZ, 0xc0, !UPT ;  /* 0x0000000104047892 */ /* 0x000fe2000f8ec03f */
[----:B------:R-:W-:Y:S01]  /*1ea0*/  SHF.R.U32.HI R10, RZ, 0x1, R4 ;  /* 0x00000001ff0a7819 */ /* 0x000fe20000011604 */
[----:B------:R-:W-:Y:S01]  /*1eb0*/  IMAD.SHL.U32 R4, R18, 0x2, RZ ;  /* 0x0000000212047824 */ /* 0x000fe200078e00ff */
[----:B------:R-:W-:Y:S01]  /*1ec0*/  SHF.R.S32.HI R21, RZ, 0x1f, R23 ;  /* 0x0000001fff157819 */ /* 0x000fe20000011417 */
[----:B------:R-:W-:Y:S01]  /*1ed0*/  IMAD.SHL.U32 R8, R0, 0x40, RZ ;  /* 0x0000004000087824 */ /* 0x000fe200078e00ff */
[--C-:B------:R-:W-:Y:S01]  /*1ee0*/  IADD3 R5, RZ, -R10, -R3.reuse ;  /* 0x8000000aff057210 */ /* 0x100fe20007ffe803 */
[----:B------:R-:W-:Y:S01]  /*1ef0*/  UISETP.NE.U32.AND UP0, UPT, UR4, 0x1, UPT ;  /* 0x000000010400788c */ /* 0x000fe2000bf05070 */
[----:B------:R-:W-:Y:S01]  /*1f00*/  LOP3.LUT R4, R4, 0x6, RZ, 0xc0, !PT ;  /* 0x0000000604047812 */ /* 0x000fe200078ec0ff */
[----:B------:R-:W-:Y:S01]  /*1f10*/  ULDC.64 UR6, c[0x0][0x5d0] ;  /* 0x0001740000067ab9 */ /* 0x000fe20000000a00 */
[----:B------:R-:W-:Y:S01]  /*1f20*/  LOP3.LUT R3, R8, 0x40, R3, 0xe2, !PT ;  /* 0x0000004008037812 */ /* 0x000fe200078ee203 */
[----:B------:R-:W-:Y:S01]  /*1f30*/  IMAD R11, R0, -0x40, R5 ;  /* 0xffffffc0000b7824 */ /* 0x000fe200078e0205 */
[----:B------:R-:W-:Y:S01]  /*1f40*/  LOP3.LUT R0, R18, 0x3, RZ, 0xc0, !PT ;  /* 0x0000000312007812 */ /* 0x000fe200078ec0ff */
[----:B------:R-:W-:Y:S01]  /*1f50*/  UISETP.LT.U32.AND UP1, UPT, UR40, 0x4, UP1 ;  /* 0x000000042800788c */ /* 0x000fe20008f21070 */
[----:B------:R-:W-:Y:S01]  /*1f60*/  PRMT R8, R4, 0x6540, R153 ;  /* 0x0000654004087816 */ /* 0x000fe20000000099 */
[----:B------:R-:W-:Y:S01]  /*1f70*/  IMAD.SHL.U32 R153, R153, 0x100, RZ ;  /* 0x0000010099997824 */ /* 0x000fe200078e00ff */
[----:B------:R-:W-:Y:S01]  /*1f80*/  UISETP.GT.U32.AND UP0, UPT, UR40, 0x3, !UP0 ;  /* 0x000000032800788c */ /* 0x000fe2000c704070 */
[----:B--2---:R-:W-:Y:S01]  /*1f90*/  IMAD R12, R0, -0x2, R6 ;  /* 0xfffffffe000c7824 */ /* 0x004fe200078e0206 */
[----:B------:R-:W-:Y:S01]  /*1fa0*/  SHF.R.S32.HI R9, RZ, 0x1f, R8 ;  /* 0x0000001fff097819 */ /* 0x000fe20000011408 */
[C---:B------:R-:W-:Y:S01]  /*1fb0*/  IMAD.SHL.U32 R0, R154.reuse, 0x80, RZ ;  /* 0x000000809a007824 */ /* 0x040fe200078e00ff */
[----:B------:R-:W-:Y:S01]  /*1fc0*/  ISETP.GE.AND P0, PT, R153, R6, PT ;  /* 0x000000069900720c */ /* 0x000fe20003f06270 */
[----:B------:R-:W-:Y:S01]  /*1fd0*/  IMAD R4, R21, UR6, RZ ;  /* 0x0000000615047c24 */ /* 0x000fe2000f8e02ff */
[----:B------:R-:W-:Y:S01]  /*1fe0*/  USEL UR5, URZ, 0x1, !UP1 ;  /* 0x000000013f057887 */ /* 0x000fe2000c800000 */
[----:B------:R-:W-:Y:S01]  /*1ff0*/  IMAD.WIDE R6, R154, 0x80, RZ ;  /* 0x000000809a067825 */ /* 0x000fe200078e02ff */
[C---:B------:R-:W-:Y:S01]  /*2000*/  ISETP.GE.OR P0, PT, R0.reuse, UR8, P0 ;  /* 0x0000000800007c0c */ /* 0x040fe20008706670 */
[----:B------:R-:W-:Y:S01]  /*2010*/  USEL UR4, URZ, 0x1, !UP0 ;  /* 0x000000013f047887 */ /* 0x000fe2000c000000 */
[----:B------:R-:W-:Y:S01]  /*2020*/  IADD3 R0, -R0, UR8, R11 ;  /* 0x0000000800007c10 */ /* 0x000fe2000fffe10b */
[C---:B------:R-:W-:Y:S01]  /*2030*/  IMAD R13, R23.reuse, UR7, R4 ;  /* 0x00000007170d7c24 */ /* 0x040fe2000f8e0204 */
[----:B------:R-:W-:Y:S01]  /*2040*/  ULOP3.LUT UR39, UR39, 0x3, URZ, 0xc0, !UPT ;  /* 0x0000000327277892 */ /* 0x000fe2000f8ec03f */
[----:B------:R-:W-:Y:S01]  /*2050*/  IMAD.WIDE.U32 R4, R23, UR6, R8 ;  /* 0x0000000617047c25 */ /* 0x000fe2000f8e0008 */
[----:B------:R-:W-:Y:S01]  /*2060*/  ULOP3.LUT UR38, UR4, UR38, UR5, 0x96, !UPT ;  /* 0x0000002604267292 */ /* 0x000fe2000f8e9605 */
[----:B------:R-:W-:-:S02]  /*2070*/  LOP3.LUT R169, R6, R3, R10, 0xfe, !PT ;  /* 0x0000000306a97212 */ /* 0x000fc400078efe0a */
[----:B------:R-:W-:Y:S02]  /*2080*/  IMAD.IADD R5, R5, 0x1, R13 ;  /* 0x0000000105057824 */ /* 0x000fe400078e020d */
[----:B------:R-:W-:Y:S02]  /*2090*/  IMAD.IADD R3, R12, 0x1, -R153 ;  /* 0x000000010c037824 */ /* 0x000fe400078e0a99 */
[----:B------:R-:W-:Y:S01]  /*20a0*/  IMAD.MOV.U32 R154, RZ, RZ, -0x1 ;  /* 0xffffffffff9a7424 */ /* 0x000fe200078e00ff */
[----:B------:R-:W-:Y:S06]  /*20b0*/  @P0 BRA `(.L_x_32) ;  /* 0x0000007800dc0947 */ /* 0x000fec0003800000 */
[----:B------:R-:W0:Y:S01]  /*20c0*/  LDC.64 R10, c[0x0][0x5c8] ;  /* 0x00017200ff0a7b82 */ /* 0x000e220000000a00 */
[----:B-----5:R-:W-:Y:S01]  /*20d0*/  FSETP.NEU.AND P0, PT, R156, RZ, PT ;  /* 0x000000ff9c00720b */ /* 0x020fe20003f0d000 */
[----:B------:R-:W-:Y:S01]  /*20e0*/  BSSY B0, `(.L_x_32) ;  /* 0x00007b4000007945 */ /* 0x000fe20003800000 */
[----:B------:R-:W-:-:S04]  /*20f0*/  ISETP.GT.AND P2, PT, R3, RZ, PT ;  /* 0x000000ff0300720c */ /* 0x000fc80003f44270 */
[----:B------:R-:W-:Y:S01]  /*2100*/  ISETP.GT.AND P1, PT, R0, RZ, P2 ;  /* 0x000000ff0000720c */ /* 0x000fe20001724270 */
[-C--:B0-----:R-:W-:Y:S02]  /*2110*/  IMAD R12, R7, R10.reuse, RZ ;  /* 0x0000000a070c7224 */ /* 0x081fe400078e02ff */
[----:B------:R-:W-:-:S04]  /*2120*/  IMAD.WIDE.U32 R160, R169, R10, R4 ;  /* 0x0000000aa9a07225 */ /* 0x000fc800078e0004 */
[----:B------:R-:W-:-:S04]  /*2130*/  IMAD R5, R169, R11, R12 ;  /* 0x0000000ba9057224 */ /* 0x000fc800078e020c */
[----:B------:R-:W-:Y:S01]  /*2140*/  IMAD.IADD R153, R161, 0x1, R5 ;  /* 0x00000001a1997824 */ /* 0x000fe200078e0205 */
[----:B------:R-:W-:Y:S06]  /*2150*/  @!P0 BRA `(.L_x_33) ;  /* 0x0000005400988947 */ /* 0x000fec0003800000 */
[----:B------:R-:W0:Y:S01]  /*2160*/  LDC.64 R14, c[0x0][0x5b8] ;  /* 0x00016e00ff0e7b82 */ /* 0x000e220000000a00 */
[----:B------:R-:W-:-:S07]  /*2170*/  ULDC.64 UR4, c[0x0][0x5c0] ;  /* 0x0001700000047ab9 */ /* 0x000fce0000000a00 */
[----:B------:R-:W1:Y:S08]  /*2180*/  LDC.64 R166, c[0x0][0x5b0] ;  /* 0x00016c00ffa67b82 */ /* 0x000e700000000a00 */
[----:B------:R-:W2:Y:S01]  /*2190*/  LDC.64 R12, c[0x0][0x5a8] ;  /* 0x00016a00ff0c7b82 */ /* 0x000ea20000000a00 */
[-C--:B0-----:R-:W-:Y:S02]  /*21a0*/  IMAD R4, R21, R14.reuse, RZ ;  /* 0x0000000e15047224 */ /* 0x081fe400078e02ff */
[----:B------:R-:W-:-:S04]  /*21b0*/  IMAD.WIDE.U32 R162, R23, R14, R8 ;  /* 0x0000000e17a27225 */ /* 0x000fc800078e0008 */
[----:B------:R-:W-:Y:S02]  /*21c0*/  IMAD R161, R23, R15, R4 ;  /* 0x0000000f17a17224 */ /* 0x000fe400078e0204 */
[-C--:B-1----:R-:W-:Y:S02]  /*21d0*/  IMAD R6, R7, R166.reuse, RZ ;  /* 0x000000a607067224 */ /* 0x082fe400078e02ff */
[----:B------:R-:W-:Y:S02]  /*21e0*/  IMAD.IADD R21, R163, 0x1, R161 ;  /* 0x00000001a3157824 */ /* 0x000fe400078e02a1 */
[----:B------:R-:W-:Y:S02]  /*21f0*/  IMAD.MOV.U32 R20, RZ, RZ, R162 ;  /* 0x000000ffff147224 */ /* 0x000fe400078e00a2 */
[C---:B------:R-:W-:Y:S02]  /*2200*/  IMAD R165, R169.reuse, R167, R6 ;  /* 0x000000a7a9a57224 */ /* 0x040fe400078e0206 */
[----:B------:R-:W-:-:S04]  /*2210*/  IMAD.WIDE.U32 R4, R169, R166, R20 ;  /* 0x000000a6a9047225 */ /* 0x000fc800078e0014 */
[----:B------:R-:W-:Y:S01]  /*2220*/  IMAD.IADD R5, R5, 0x1, R165 ;  /* 0x0000000105057824 */ /* 0x000fe200078e02a5 */
[----:B--2---:R-:W-:-:S04]  /*2230*/  LEA R6, P0, R4, R12, 0x1 ;  /* 0x0000000c04067211 */ /* 0x004fc800078008ff */
[----:B------:R-:W-:-:S05]  /*2240*/  LEA.HI.X R7, R4, R13, R5, 0x1, P0 ;  /* 0x0000000d04077211 */ /* 0x000fca00000f0c05 */
[----:B------:R0:W2:Y:S01]  /*2250*/  @P1 LDG.E.LTC128B.U16 R15, desc[UR36][R6.64] ;  /* 0x00000024060f1981 */ /* 0x0000a2000c1e1520 */
[----:B------:R-:W-:Y:S01]  /*2260*/  LEA R4, P0, R160, UR4, 0x1 ;  /* 0x00000004a0047c11 */ /* 0x000fe2000f8008ff */
[----:B------:R-:W-:Y:S01]  /*2270*/  IMAD.WIDE.U32 R158, R169, R166, R8 ;  /* 0x000000a6a99e7225 */ /* 0x000fe200078e0008 */
[----:B------:R-:W-:Y:S03]  /*2280*/  BSSY B1, `(.L_x_34) ;  /* 0x0000012000017945 */ /* 0x000fe60003800000 */
[----:B------:R-:W-:Y:S02]  /*2290*/  IMAD.IADD R159, R165, 0x1, R159 ;  /* 0x00000001a59f7824 */ /* 0x000fe400078e029f */
[----:B------:R-:W-:-:S04]  /*22a0*/  IMAD.WIDE.U32 R158, R23, R14, R158 ;  /* 0x0000000e179e7225 */ /* 0x000fc800078e009e */
[----:B0-----:R-:W-:Y:S01]  /*22b0*/  IMAD.IADD R7, R161, 0x1, R159 ;  /* 0x00000001a1077824 */ /* 0x001fe200078e029f */
[----:B------:R-:W-:Y:S02]  /*22c0*/  LEA R6, P4, R158, R12, 0x1 ;  /* 0x0000000c9e067211 */ /* 0x000fe400078808ff */
[----:B------:R-:W-:Y:S02]  /*22d0*/  SHF.L.U64.HI R159, R166, 0x3, R167 ;  /* 0x00000003a69f7819 */ /* 0x000fe400000102a7 */
[----:B------:R-:W-:Y:S01]  /*22e0*/  LEA.HI.X R7, R158, R13, R7, 0x1, P4 ;  /* 0x0000000d9e077211 */ /* 0x000fe200020f0c07 */
[----:B------:R-:W-:Y:S02]  /*22f0*/  IMAD.SHL.U32 R158, R166, 0x8, RZ ;  /* 0x00000008a69e7824 */ /* 0x000fe400078e00ff */
[----:B--2---:R-:W-:-:S04]  /*2300*/  IMAD.U32 R5, R15, 0x10000, RZ ;  /* 0x000100000f057824 */ /* 0x004fc800078e00ff */
[----:B------:R-:W-:-:S04]  /*2310*/  FMUL R5, R5, R156 ;  /* 0x0000009c05057220 */ /* 0x000fc80000400000 */
[----:B------:R-:W-:Y:S01]  /*2320*/  FFMA R24, R24, R155, R5 ;  /* 0x0000009b18187223 */ /* 0x000fe20000000005 */
[----:B------:R-:W-:Y:S02]  /*2330*/  LEA.HI.X R5, R160, UR5, R153, 0x1, P0 ;  /* 0x00000005a0057c11 */ /* 0x000fe400080f0c99 */
[----:B------:R-:W-:Y:S02]  /*2340*/  ISETP.GT.AND P0, PT, R3, 0x1, PT ;  /* 0x000000010300780c */ /* 0x000fe40003f04270 */
[----:B------:R-:W-:Y:S02]  /*2350*/  F2FP.BF16.F32.PACK_AB R24, RZ, R24 ;  /* 0x00000018ff18723e */ /* 0x000fe400000010ff */
[----:B------:R-:W-:-:S03]  /*2360*/  ISETP.GT.AND P3, PT, R0, RZ, P0 ;  /* 0x000000ff0000720c */ /* 0x000fc60000764270 */
[----:B------:R0:W-:Y:S10]  /*2370*/  @P1 STG.E.U16 desc[UR36][R4.64], R24 ;  /* 0x0000001804001986 */ /* 0x0001f4000c101524 */
[----:B------:R-:W-:Y:S05]  /*2380*/  @!P3 BRA `(.L_x_35) ;  /* 0x000000000004b947 */ /* 0x000fea0003800000 */
[----:B------:R1:W5:Y:S02]  /*2390*/  LDG.E.LTC128B.U16 R15, desc[UR36][R6.64+0x2] ;  /* 0x00000224060f7981 */ /* 0x000364000c1e1520 */
.L_x_35:
[----:B------:R-:W-:Y:S05]  /*23a0*/  BSYNC B1 ;  /* 0x0000000000017941 */ /* 0x000fea0003800000 */
.L_x_34:
[----:B-----5:R-:W-:Y:S01]  /*23b0*/  IMAD.U32 R153, R15, 0x10000, RZ ;  /* 0x000100000f997824 */ /* 0x020fe200078e00ff */
[----:B------:R-:W-:Y:S01]  /*23c0*/  ISETP.GT.AND P2, PT, R0, 0x8, P2 ;  /* 0x000000080000780c */ /* 0x000fe20001744270 */
[----:B------:R-:W-:Y:S01]  /*23d0*/  IMAD.WIDE.U32 R158, R169, R166, R158 ;  /* 0x000000a6a99e7225 */ /* 0x000fe200078e009e */
[----:B0-----:R-:W-:-:S03]  /*23e0*/  PRMT R24, R15, 0x7610, R24 ;  /* 0x000076100f187816 */ /* 0x001fc60000000018 */
[----:B------:R-:W-:Y:S01]  /*23f0*/  FMUL R20, R153, R156 ;  /* 0x0000009c99147220 */ /* 0x000fe20000400000 */
[----:B------:R-:W-:Y:S01]  /*2400*/  IMAD.IADD R165, R165, 0x1, R159 ;  /* 0x00000001a5a57824 */ /* 0x000fe200078e029f */
[----:B------:R-:W-:Y:S02]  /*2410*/  IADD3 R162, P1, R162, R158, RZ ;  /* 0x0000009ea2a27210 */ /* 0x000fe40007f3e0ff */
[----:B------:R-:W-:-:S03]  /*2420*/  FFMA R25, R25, R155, R20 ;  /* 0x0000009b19197223 */ /* 0x000fc60000000014 */
[----:B------:R-:W-:Y:S02]  /*2430*/  IMAD.X R21, R165, 0x1, R21, P1 ;  /* 0x00000001a5157824 */ /* 0x000fe400008e0615 */
[----:B------:R-:W-:Y:S02]  /*2440*/  F2FP.BF16.F32.PACK_AB R25, RZ, R25 ;  /* 0x00000019ff19723e */ /* 0x000fe400000010ff */
[C---:B------:R-:W-:Y:S02]  /*2450*/  LEA R20, P1, R162.reuse, R12, 0x1 ;  /* 0x0000000ca2147211 */ /* 0x040fe400078208ff */
[----:B------:R-:W-:Y:S02]  /*2460*/  PRMT R153, R25, 0x7610, R153 ;  /* 0x0000761019997816 */ /* 0x000fe40000000099 */
[----:B------:R-:W-:-:S03]  /*2470*/  LEA.HI.X R21, R162, R13, R21, 0x1, P1 ;  /* 0x0000000da2157211 */ /* 0x000fc600008f0c15 */
[----:B------:R0:W-:Y:S04]  /*2480*/  @P3 STG.E.U16 desc[UR36][R4.64+0x2], R153 ;  /* 0x0000029904003986 */ /* 0x0001e8000c101524 */
[----:B------:R-:W2:Y:S01]  /*2490*/  @P2 LDG.E.LTC128B.U16 R24, desc[UR36][R20.64] ;  /* 0x0000002414182981 */ /* 0x000ea2000c1e1520 */
[----:B------:R-:W-:Y:S01]  /*24a0*/  IADD3 R8, P1, R8, R158, RZ ;  /* 0x0000009e08087210 */ /* 0x000fe20007f3e0ff */
[----:B------:R-:W-:Y:S01]  /*24b0*/  BSSY B1, `(.L_x_36) ;  /* 0x0000011000017945 */ /* 0x000fe20003800000 */
[----:B------:R-:W-:Y:S02]  /*24c0*/  SHF.L.U64.HI R11, R10, 0x4, R11 ;  /* 0x000000040a0b7819 */ /* 0x000fe4000001020b */
[----:B------:R-:W-:Y:S01]  /*24d0*/  ISETP.GT.AND P0, PT, R0, 0x8, P0 ;  /* 0x000000080000780c */ /* 0x000fe20000704270 */
[----:B------:R-:W-:Y:S01]  /*24e0*/  IMAD.X R9, R9, 0x1, R165, P1 ;  /* 0x0000000109097824 */ /* 0x000fe200008e06a5 */
[----:B------:R-:W-:-:S05]  /*24f0*/  LEA R10, P1, R10, R4, 0x4 ;  /* 0x000000040a0a7211 */ /* 0x000fca00078220ff */
[----:B------:R-:W-:Y:S02]  /*2500*/  IMAD.X R11, R11, 0x1, R5, P1 ;  /* 0x000000010b0b7824 */ /* 0x000fe400008e0605 */
[----:B--2---:R-:W-:-:S04]  /*2510*/  IMAD.U32 R15, R24, 0x10000, RZ ;  /* 0x00010000180f7824 */ /* 0x004fc800078e00ff */
[----:B------:R-:W-:Y:S01]  /*2520*/  FMUL R25, R15, R156 ;  /* 0x0000009c0f197220 */ /* 0x000fe20000400000 */
[----:B------:R-:W-:-:S04]  /*2530*/  IMAD.WIDE.U32 R14, R23, R14, R8 ;  /* 0x0000000e170e7225 */ /* 0x000fc800078e0008 */
[----:B------:R-:W-:Y:S01]  /*2540*/  FFMA R25, R26, R155, R25 ;  /* 0x0000009b1a197223 */ /* 0x000fe20000000019 */
[----:B------:R-:W-:Y:S01]  /*2550*/  IMAD.IADD R9, R161, 0x1, R15 ;  /* 0x00000001a1097824 */ /* 0x000fe200078e020f */
[----:B------:R-:W-:-:S03]  /*2560*/  LEA R8, P3, R14, R12, 0x1 ;  /* 0x0000000c0e087211 */ /* 0x000fc600078608ff */
[----:B------:R-:W-:Y:S02]  /*2570*/  F2FP.BF16.F32.PACK_AB R25, RZ, R25 ;  /* 0x00000019ff19723e */ /* 0x000fe400000010ff */
[----:B------:R-:W-:-:S03]  /*2580*/  LEA.HI.X R9, R14, R13, R9, 0x1, P3 ;  /* 0x0000000d0e097211 */ /* 0x000fc600018f0c09 */
[----:B------:R0:W-:Y:S01]  /*2590*/  @P2 STG.E.U16 desc[UR36][R10.64], R25 ;  /* 0x000000190a002986 */ /* 0x0001e2000c101524 */
[----:B------:R-:W-:Y:S05]  /*25a0*/  @!P0 BRA `(.L_x_37) ;  /* 0x0000000000048947 */ /* 0x000fea0003800000 */
[----:B------:R2:W5:Y:S02]  /*25b0*/  LDG.E.LTC128B.U16 R24, desc[UR36][R8.64+0x2] ;  /* 0x0000022408187981 */ /* 0x000564000c1e1520 */
.L_x_37:
[----:B------:R-:W-:Y:S05]  /*25c0*/  BSYNC B1 ;  /* 0x0000000000017941 */ /* 0x000fea0003800000 */
.L_x_36:
[----:B-----5:R-:W-:Y:S01]  /*25d0*/  IMAD.U32 R13, R24, 0x10000, RZ ;  /* 0x00010000180d7824 */ /* 0x020fe200078e00ff */
[----:B------:R-:W-:Y:S01]  /*25e0*/  ISETP.GT.AND P1, PT, R3, 0x8, PT ;  /* 0x000000080300780c */ /* 0x000fe20003f24270 */
[----:B------:R-:W-:Y:S02]  /*25f0*/  BSSY B1, `(.L_x_38) ;  /* 0x0000008000017945 */ /* 0x000fe40003800000 */
[----:B------:R-:W-:Y:S01]  /*2600*/  FMUL R12, R13, R156 ;  /* 0x0000009c0d0c7220 */ /* 0x000fe20000400000 */
[----:B------:R-:W-:-:S03]  /*2610*/  ISETP.GT.AND P2, PT, R0, RZ, P1 ;  /* 0x000000ff0000720c */ /* 0x000fc60000f44270 */
[----:B------:R-:W-:-:S05]  /*2620*/  FFMA R12, R27, R155, R12 ;  /* 0x0000009b1b0c7223 */ /* 0x000fca000000000c */
[----:B------:R-:W-:-:S05]  /*2630*/  F2FP.BF16.F32.PACK_AB R12, RZ, R12 ;  /* 0x0000000cff0c723e */ /* 0x000fca00000010ff */
[----:B------:R3:W-:Y:S01]  /*2640*/  @P0 STG.E.U16 desc[UR36][R10.64+0x2], R12 ;  /* 0x0000020c0a000986 */ /* 0x0007e2000c101524 */
[----:B------:R-:W-:Y:S05]  /*2650*/  @!P2 BRA `(.L_x_39) ;  /* 0x000000000004a947 */ /* 0x000fea0003800000 */
[----:B------:R4:W5:Y:S02]  /*2660*/  LDG.E.LTC128B.U16 R24, desc[UR36][R6.64+0x10] ;  /* 0x0000102406187981 */ /* 0x000964000c1e1520 */
.L_x_39:
[----:B------:R-:W-:Y:S05]  /*2670*/  BSYNC B1 ;  /* 0x0000000000017941 */ /* 0x000fea0003800000 */
.L_x_38:
        /* <DEDUP_REMOVED lines=10> */
.L_x_41:
[----:B------:R-:W-:Y:S05]  /*2720*/  BSYNC B1 ;  /* 0x0000000000017941 */ /* 0x000fea0003800000 */
.L_x_40:
[----:B0----5:R-:W-:Y:S01]  /*2730*/  IMAD.U32 R13, R24, 0x10000, RZ ;  /* 0x00010000180d7824 */ /* 0x021fe200078e00ff */
[----:B------:R-:W-:Y:S01]  /*2740*/  ISETP.GT.AND P1, PT, R0, 0x8, P1 ;  /* 0x000000080000780c */ /* 0x000fe20000f24270 */
[----:B------:R-:W-:Y:S02]  /*2750*/  BSSY B1, `(.L_x_42) ;  /* 0x0000007000017945 */ /* 0x000fe40003800000 */
[----:B---3--:R-:W-:-:S04]  /*2760*/  FMUL R12, R13, R156 ;  /* 0x0000009c0d0c7220 */ /* 0x008fc80000400000 */
[----:B------:R-:W-:-:S05]  /*2770*/  FFMA R12, R29, R155, R12 ;  /* 0x0000009b1d0c7223 */ /* 0x000fca000000000c */
[----:B------:R-:W-:-:S05]  /*2780*/  F2FP.BF16.F32.PACK_AB R12, RZ, R12 ;  /* 0x0000000cff0c723e */ /* 0x000fca00000010ff */
[----:B------:R0:W-:Y:S01]  /*2790*/  @P3 STG.E.U16 desc[UR36][R4.64+0x12], R12 ;  /* 0x0000120c04003986 */ /* 0x0001e2000c101524 */
[----:B------:R-:W-:Y:S05]  /*27a0*/  @!P1 BRA `(.L_x_43) ;  /* 0x0000000000049947 */ /* 0x000fea0003800000 */
[----:B------:R3:W5:Y:S02]  /*27b0*/  LDG.E.LTC128B.U16 R24, desc[UR36][R8.64+0x10] ;  /* 0x0000102408187981 */ /* 0x000764000c1e1520 */
.L_x_43:
[----:B------:R-:W-:Y:S05]  /*27c0*/  BSYNC B1 ;  /* 0x0000000000017941 */ /* 0x000fea0003800000 */
.L_x_42:
[----:B-----5:R-:W-:Y:S01]  /*27d0*/  IMAD.U32 R13, R24, 0x10000, RZ ;  /* 0x00010000180d7824 */ /* 0x020fe200078e00ff */
[----:B------:R-:W-:Y:S01]  /*27e0*/  ISETP.GT.AND P0, PT, R0, 0x8, P0 ;  /* 0x000000080000780c */ /* 0x000fe20000704270 */
[----:B------:R-:W-:Y:S02]  /*27f0*/  BSSY B1, `(.L_x_44) ;  /* 0x0000007000017945 */ /* 0x000fe40003800000 */
[----:B------:R-:W-:-:S04]  /*2800*/  FMUL R13, R13, R156 ;  /* 0x0000009c0d0d7220 */ /* 0x000fc80000400000 */
[----:B------:R-:W-:-:S05]  /*2810*/  FFMA R13, R30, R155, R13 ;  /* 0x0000009b1e0d7223 */ /* 0x000fca000000000d */
[----:B------:R-:W-:-:S05]  /*2820*/  F2FP.BF16.F32.PACK_AB R13, RZ, R13 ;  /* 0x0000000dff0d723e */ /* 0x000fca00000010ff */
[----:B------:R0:W-:Y:S01]  /*2830*/  @P1 STG.E.U16 desc[UR36][R10.64+0x10], R13 ;  /* 0x0000100d0a001986 */ /* 0x0001e2000c101524 */
[----:B------:R-:W-:Y:S05]  /*2840*/  @!P0 BRA `(.L_x_45) ;  /* 0x0000000000048947 */ /* 0x000fea0003800000 */
[----:B------:R0:W5:Y:S02]  /*2850*/  LDG.E.LTC128B.U16 R24, desc[UR36][R8.64+0x12] ;  /* 0x0000122408187981 */ /* 0x000164000c1e1520 */
.L_x_45:
[----:B------:R-:W-:Y:S05]  /*2860*/  BSYNC B1 ;  /* 0x0000000000017941 */ /* 0x000fea0003800000 */
.L_x_44:
[----:B0----5:R-:W-:Y:S01]  /*2870*/  IMAD.U32 R13, R24, 0x10000, RZ ;  /* 0x00010000180d7824 */ /* 0x021fe200078e00ff */
        /* <DEDUP_REMOVED lines=9> */
.L_x_47:
[----:B------:R-:W-:Y:S05]  /*2910*/  BSYNC B1 ;  /* 0x0000000000017941 */ /* 0x000fea0003800000 */
.L_x_46:
        /* <DEDUP_REMOVED lines=10> */
.L_x_49:
[----:B------:R-:W-:Y:S05]  /*29c0*/  BSYNC B1 ;  /* 0x0000000000017941 */ /* 0x000fea0003800000 */
.L_x_48:
[----:B0----5:R-:W-:Y:S01]  /*29d0*/  IMAD.U32 R13, R24, 0x10000, RZ ;  /* 0x00010000180d7824 */ /* 0x021fe200078e00ff */
        /* <DEDUP_REMOVED lines=8> */
.L_x_51:
[----:B------:R-:W-:Y:S05]  /*2a60*/  BSYNC B1 ;  /* 0x0000000000017941 */ /* 0x000fea0003800000 */
.L_x_50:
        /* <DEDUP_REMOVED lines=9> */
.L_x_53:
[----:B------:R-:W-:Y:S05]  /*2b00*/  BSYNC B1 ;  /* 0x0000000000017941 */ /* 0x000fea0003800000 */
.L_x_52:
        /* <DEDUP_REMOVED lines=10> */
.L_x_55:
[----:B------:R-:W-:Y:S05]  /*2bb0*/  BSYNC B1 ;  /* 0x0000000000017941 */ /* 0x000fea0003800000 */
.L_x_54:
        /* <DEDUP_REMOVED lines=10> */
.L_x_57:
[----:B------:R-:W-:Y:S05]  /*2c60*/  BSYNC B1 ;  /* 0x0000000000017941 */ /* 0x000fea0003800000 */
.L_x_56:
        /* <DEDUP_REMOVED lines=9> */
.L_x_59:
[----:B------:R-:W-:Y:S05]  /*2d00*/  BSYNC B1 ;  /* 0x0000000000017941 */ /* 0x000fea0003800000 */
.L_x_58:
        /* <DEDUP_REMOVED lines=9> */
.L_x_61:
[----:B------:R-:W-:Y:S05]  /*2da0*/  BSYNC B1 ;  /* 0x0000000000017941 */ /* 0x000fea0003800000 */
.L_x_60:
        /* <DEDUP_REMOVED lines=10> */
.L_x_63:
[----:B------:R-:W-:Y:S05]  /*2e50*/  BSYNC B1 ;  /* 0x0000000000017941 */ /* 0x000fea0003800000 */
.L_x_62:
        /* <DEDUP_REMOVED lines=10> */
.L_x_65:
[----:B------:R-:W-:Y:S05]  /*2f00*/  BSYNC B1 ;  /* 0x0000000000017941 */ /* 0x000fea0003800000 */
.L_x_64:
        /* <DEDUP_REMOVED lines=9> */
.L_x_67:
[----:B------:R-:W-:Y:S05]  /*2fa0*/  BSYNC B1 ;  /* 0x0000000000017941 */ /* 0x000fea0003800000 */
.L_x_66:
        /* <DEDUP_REMOVED lines=9> */
.L_x_69:
[----:B------:R-:W-:Y:S05]  /*3040*/  BSYNC B1 ;  /* 0x0000000000017941 */ /* 0x000fea0003800000 */
.L_x_68:
        /* <DEDUP_REMOVED lines=10> */
.L_x_71:
[----:B------:R-:W-:Y:S05]  /*30f0*/  BSYNC B1 ;  /* 0x0000000000017941 */ /* 0x000fea0003800000 */
.L_x_70:
        /* <DEDUP_REMOVED lines=10> */
.L_x_73:
[----:B------:R-:W-:Y:S05]  /*31a0*/  BSYNC B1 ;  /* 0x0000000000017941 */ /* 0x000fea0003800000 */
.L_x_72:
        /* <DEDUP_REMOVED lines=9> */
.L_x_75:
[----:B------:R-:W-:Y:S05]  /*3240*/  BSYNC B1 ;  /* 0x0000000000017941 */ /* 0x000fea0003800000 */
.L_x_74:
        /* <DEDUP_REMOVED lines=9> */
.L_x_77:
[----:B------:R-:W-:Y:S05]  /*32e0*/  BSYNC B1 ;  /* 0x0000000000017941 */ /* 0x000fea0003800000 */
.L_x_76:
        /* <DEDUP_REMOVED lines=10> */
.L_x_79:
[----:B------:R-:W-:Y:S05]  /*3390*/  BSYNC B1 ;  /* 0x0000000000017941 */ /* 0x000fea0003800000 */
.L_x_78:
        /* <DEDUP_REMOVED lines=10> */
.L_x_81:
[----:B------:R-:W-:Y:S05]  /*3440*/  BSYNC B1 ;  /* 0x0000000000017941 */ /* 0x000fea0003800000 */
.L_x_80:
        /* <DEDUP_REMOVED lines=9> */
.L_x_83:
[----:B------:R-:W-:Y:S05]  /*34e0*/  BSYNC B1 ;  /* 0x0000000000017941 */ /* 0x000fea0003800000 */
.L_x_82:
        /* <DEDUP_REMOVED lines=9> */
.L_x_85:
[----:B------:R-:W-:Y:S05]  /*3580*/  BSYNC B1 ;  /* 0x0000000000017941 */ /* 0x000fea0003800000 */
.L_x_84:
        /* <DEDUP_REMOVED lines=10> */
.L_x_87:
[----:B------:R-:W-:Y:S05]  /*3630*/  BSYNC B1 ;  /* 0x0000000000017941 */ /* 0x000fea0003800000 */
.L_x_86:
        /* <DEDUP_REMOVED lines=10> */
.L_x_89:
[----:B------:R-:W-:Y:S05]  /*36e0*/  BSYNC B1 ;  /* 0x0000000000017941 */ /* 0x000fea0003800000 */
.L_x_88:
        /* <DEDUP_REMOVED lines=9> */
.L_x_91:
[----:B------:R-:W-:Y:S05]  /*3780*/  BSYNC B1 ;  /* 0x0000000000017941 */ /* 0x000fea0003800000 */
.L_x_90:
        /* <DEDUP_REMOVED lines=9> */
.L_x_93:
[----:B------:R-:W-:Y:S05]  /*3820*/  BSYNC B1 ;  /* 0x0000000000017941 */ /* 0x000fea0003800000 */
.L_x_92:
        /* <DEDUP_REMOVED lines=10> */
.L_x_95:
[----:B------:R-:W-:Y:S05]  /*38d0*/  BSYNC B1 ;  /* 0x0000000000017941 */ /* 0x000fea0003800000 */
.L_x_94:
        /* <DEDUP_REMOVED lines=10> */
.L_x_97:
[----:B------:R-:W-:Y:S05]  /*3980*/  BSYNC B1 ;  /* 0x0000000000017941 */ /* 0x000fea0003800000 */
.L_x_96:
        /* <DEDUP_REMOVED lines=9> */
.L_x_99:
[----:B------:R-:W-:Y:S05]  /*3a20*/  BSYNC B1 ;  /* 0x0000000000017941 */ /* 0x000fea0003800000 */
.L_x_98:
        /* <DEDUP_REMOVED lines=9> */
.L_x_101:
[----:B------:R-:W-:Y:S05]  /*3ac0*/  BSYNC B1 ;  /* 0x0000000000017941 */ /* 0x000fea0003800000 */
.L_x_100:
        /* <DEDUP_REMOVED lines=10> */
.L_x_103:
[----:B------:R-:W-:Y:S05]  /*3b70*/  BSYNC B1 ;  /* 0x0000000000017941 */ /* 0x000fea0003800000 */
.L_x_102:
        /* <DEDUP_REMOVED lines=10> */
.L_x_105:
[----:B------:R-:W-:Y:S05]  /*3c20*/  BSYNC B1 ;  /* 0x0000000000017941 */ /* 0x000fea0003800000 */
.L_x_104:
        /* <DEDUP_REMOVED lines=9> */
.L_x_107:
[----:B------:R-:W-:Y:S05]  /*3cc0*/  BSYNC B1 ;  /* 0x0000000000017941 */ /* 0x000fea0003800000 */
.L_x_106:
        /* <DEDUP_REMOVED lines=9> */
.L_x_109:
[----:B------:R-:W-:Y:S05]  /*3d60*/  BSYNC B1 ;  /* 0x0000000000017941 */ /* 0x000fea0003800000 */
.L_x_108:
        /* <DEDUP_REMOVED lines=10> */
.L_x_111:
[----:B------:R-:W-:Y:S05]  /*3e10*/  BSYNC B1 ;  /* 0x0000000000017941 */ /* 0x000fea0003800000 */
.L_x_110:
        /* <DEDUP_REMOVED lines=10> */
.L_x_113:
[----:B------:R-:W-:Y:S05]  /*3ec0*/  BSYNC B1 ;  /* 0x0000000000017941 */ /* 0x000fea0003800000 */
.L_x_112:
        /* <DEDUP_REMOVED lines=9> */
.L_x_115:
[----:B------:R-:W-:Y:S05]  /*3f60*/  BSYNC B1 ;  /* 0x0000000000017941 */ /* 0x000fea0003800000 */
.L_x_114:
        /* <DEDUP_REMOVED lines=9> */
.L_x_117:
[----:B------:R-:W-:Y:S05]  /*4000*/  BSYNC B1 ;  /* 0x0000000000017941 */ /* 0x000fea0003800000 */
.L_x_116:
        /* <DEDUP_REMOVED lines=10> */
.L_x_119:
[----:B------:R-:W-:Y:S05]  /*40b0*/  BSYNC B1 ;  /* 0x0000000000017941 */ /* 0x000fea0003800000 */
.L_x_118:
        /* <DEDUP_REMOVED lines=10> */
.L_x_121:
[----:B------:R-:W-:Y:S05]  /*4160*/  BSYNC B1 ;  /* 0x0000000000017941 */ /* 0x000fea0003800000 */
.L_x_120:
        /* <DEDUP_REMOVED lines=9> */
.L_x_123:
[----:B------:R-:W-:Y:S05]  /*4200*/  BSYNC B1 ;  /* 0x0000000000017941 */ /* 0x000fea0003800000 */
.L_x_122:
        /* <DEDUP_REMOVED lines=9> */
.L_x_125:
[----:B------:R-:W-:Y:S05]  /*42a0*/  BSYNC B1 ;  /* 0x0000000000017941 */ /* 0x000fea0003800000 */
.L_x_124:
        /* <DEDUP_REMOVED lines=10> */
.L_x_127:
[----:B------:R-:W-:Y:S05]  /*4350*/  BSYNC B1 ;  /* 0x0000000000017941 */ /* 0x000fea0003800000 */
.L_x_126:
        /* <DEDUP_REMOVED lines=10> */
.L_x_129:
[----:B------:R-:W-:Y:S05]  /*4400*/  BSYNC B1 ;  /* 0x0000000000017941 */ /* 0x000fea0003800000 */
.L_x_128:
        /* <DEDUP_REMOVED lines=9> */
.L_x_131:
[----:B------:R-:W-:Y:S05]  /*44a0*/  BSYNC B1 ;  /* 0x0000000000017941 */ /* 0x000fea0003800000 */
.L_x_130:
        /* <DEDUP_REMOVED lines=9> */
.L_x_133:
[----:B------:R-:W-:Y:S05]  /*4540*/  BSYNC B1 ;  /* 0x0000000000017941 */ /* 0x000fea0003800000 */
.L_x_132:
        /* <DEDUP_REMOVED lines=10> */
.L_x_135:
[----:B------:R-:W-:Y:S05]  /*45f0*/  BSYNC B1 ;  /* 0x0000000000017941 */ /* 0x000fea0003800000 */
.L_x_134:
        /* <DEDUP_REMOVED lines=10> */
.L_x_137:
[----:B------:R-:W-:Y:S05]  /*46a0*/  BSYNC B1 ;  /* 0x0000000000017941 */ /* 0x000fea0003800000 */
.L_x_136:
        /* <DEDUP_REMOVED lines=9> */
.L_x_139:
[----:B------:R-:W-:Y:S05]  /*4740*/  BSYNC B1 ;  /* 0x0000000000017941 */ /* 0x000fea0003800000 */
.L_x_138:
        /* <DEDUP_REMOVED lines=9> */
.L_x_141:
[----:B------:R-:W-:Y:S05]  /*47e0*/  BSYNC B1 ;  /* 0x0000000000017941 */ /* 0x000fea0003800000 */
.L_x_140:
        /* <DEDUP_REMOVED lines=10> */
.L_x_143:
[----:B------:R-:W-:Y:S05]  /*4890*/  BSYNC B1 ;  /* 0x0000000000017941 */ /* 0x000fea0003800000 */
.L_x_142:
        /* <DEDUP_REMOVED lines=10> */
.L_x_145:
[----:B------:R-:W-:Y:S05]  /*4940*/  BSYNC B1 ;  /* 0x0000000000017941 */ /* 0x000fea0003800000 */
.L_x_144:
        /* <DEDUP_REMOVED lines=9> */
.L_x_147:
[----:B------:R-:W-:Y:S05]  /*49e0*/  BSYNC B1 ;  /* 0x0000000000017941 */ /* 0x000fea0003800000 */
.L_x_146:
        /* <DEDUP_REMOVED lines=9> */
.L_x_149:
[----:B------:R-:W-:Y:S05]  /*4a80*/  BSYNC B1 ;  /* 0x0000000000017941 */ /* 0x000fea0003800000 */
.L_x_148:
        /* <DEDUP_REMOVED lines=10> */
.L_x_151:
[----:B------:R-:W-:Y:S05]  /*4b30*/  BSYNC B1 ;  /* 0x0000000000017941 */ /* 0x000fea0003800000 */
.L_x_150:
        /* <DEDUP_REMOVED lines=10> */
.L_x_153:
[----:B------:R-:W-:Y:S05]  /*4be0*/  BSYNC B1 ;  /* 0x0000000000017941 */ /* 0x000fea0003800000 */
.L_x_152:
        /* <DEDUP_REMOVED lines=9> */
.L_x_155:
[----:B------:R-:W-:Y:S05]  /*4c80*/  BSYNC B1 ;  /* 0x0000000000017941 */ /* 0x000fea0003800000 */
.L_x_154:
        /* <DEDUP_REMOVED lines=9> */
.L_x_157:
[----:B------:R-:W-:Y:S05]  /*4d20*/  BSYNC B1 ;  /* 0x0000000000017941 */ /* 0x000fea0003800000 */
.L_x_156:
        /* <DEDUP_REMOVED lines=10> */
.L_x_159:
[----:B------:R-:W-:Y:S05]  /*4dd0*/  BSYNC B1 ;  /* 0x0000000000017941 */ /* 0x000fea0003800000 */
.L_x_158:
        /* <DEDUP_REMOVED lines=10> */
.L_x_161:
[----:B------:R-:W-:Y:S05]  /*4e80*/  BSYNC B1 ;  /* 0x0000000000017941 */ /* 0x000fea0003800000 */
.L_x_160:
        /* <DEDUP_REMOVED lines=9> */
.L_x_163:
[----:B------:R-:W-:Y:S05]  /*4f20*/  BSYNC B1 ;  /* 0x0000000000017941 */ /* 0x000fea0003800000 */
.L_x_162:
        /* <DEDUP_REMOVED lines=9> */
.L_x_165:
[----:B------:R-:W-:Y:S05]  /*4fc0*/  BSYNC B1 ;  /* 0x0000000000017941 */ /* 0x000fea0003800000 */
.L_x_164:
        /* <DEDUP_REMOVED lines=10> */
.L_x_167:
[----:B------:R-:W-:Y:S05]  /*5070*/  BSYNC B1 ;  /* 0x0000000000017941 */ /* 0x000fea0003800000 */
.L_x_166:
        /* <DEDUP_REMOVED lines=10> */
.L_x_169:
[----:B------:R-:W-:Y:S05]  /*5120*/  BSYNC B1 ;  /* 0x0000000000017941 */ /* 0x000fea0003800000 */
.L_x_168:
        /* <DEDUP_REMOVED lines=9> */
.L_x_171:
[----:B------:R-:W-:Y:S05]  /*51c0*/  BSYNC B1 ;  /* 0x0000000000017941 */ /* 0x000fea0003800000 */
.L_x_170:
        /* <DEDUP_REMOVED lines=9> */
.L_x_173:
[----:B------:R-:W-:Y:S05]  /*5260*/  BSYNC B1 ;  /* 0x0000000000017941 */ /* 0x000fea0003800000 */
.L_x_172:
        /* <DEDUP_REMOVED lines=10> */
.L_x_175:
[----:B------:R-:W-:Y:S05]  /*5310*/  BSYNC B1 ;  /* 0x0000000000017941 */ /* 0x000fea0003800000 */
.L_x_174:
        /* <DEDUP_REMOVED lines=10> */
.L_x_177:
[----:B------:R-:W-:Y:S05]  /*53c0*/  BSYNC B1 ;  /* 0x0000000000017941 */ /* 0x000fea0003800000 */
.L_x_176:
        /* <DEDUP_REMOVED lines=9> */
.L_x_179:
[----:B------:R-:W-:Y:S05]  /*5460*/  BSYNC B1 ;  /* 0x0000000000017941 */ /* 0x000fea0003800000 */
.L_x_178:
        /* <DEDUP_REMOVED lines=9> */
.L_x_181:
[----:B------:R-:W-:Y:S05]  /*5500*/  BSYNC B1 ;  /* 0x0000000000017941 */ /* 0x000fea0003800000 */
.L_x_180:
        /* <DEDUP_REMOVED lines=10> */
.L_x_183:
[----:B------:R-:W-:Y:S05]  /*55b0*/  BSYNC B1 ;  /* 0x0000000000017941 */ /* 0x000fea0003800000 */
.L_x_182:
        /* <DEDUP_REMOVED lines=10> */
.L_x_185:
[----:B------:R-:W-:Y:S05]  /*5660*/  BSYNC B1 ;  /* 0x0000000000017941 */ /* 0x000fea0003800000 */
.L_x_184:
        /* <DEDUP_REMOVED lines=9> */
.L_x_187:
[----:B------:R-:W-:Y:S05]  /*5700*/  BSYNC B1 ;  /* 0x0000000000017941 */ /* 0x000fea0003800000 */
.L_x_186:
        /* <DEDUP_REMOVED lines=9> */
.L_x_189:
[----:B------:R-:W-:Y:S05]  /*57a0*/  BSYNC B1 ;  /* 0x0000000000017941 */ /* 0x000fea0003800000 */
.L_x_188:
        /* <DEDUP_REMOVED lines=10> */
.L_x_191:
[----:B------:R-:W-:Y:S05]  /*5850*/  BSYNC B1 ;  /* 0x0000000000017941 */ /* 0x000fea0003800000 */
.L_x_190:
        /* <DEDUP_REMOVED lines=10> */
.L_x_193:
[----:B------:R-:W-:Y:S05]  /*5900*/  BSYNC B1 ;  /* 0x0000000000017941 */ /* 0x000fea0003800000 */
.L_x_192:
        /* <DEDUP_REMOVED lines=9> */
.L_x_195:
[----:B------:R-:W-:Y:S05]  /*59a0*/  BSYNC B1 ;  /* 0x0000000000017941 */ /* 0x000fea0003800000 */
.L_x_194:
        /* <DEDUP_REMOVED lines=9> */
.L_x_197:
[----:B------:R-:W-:Y:S05]  /*5a40*/  BSYNC B1 ;  /* 0x0000000000017941 */ /* 0x000fea0003800000 */
.L_x_196:
        /* <DEDUP_REMOVED lines=10> */
.L_x_199:
[----:B------:R-:W-:Y:S05]  /*5af0*/  BSYNC B1 ;  /* 0x0000000000017941 */ /* 0x000fea0003800000 */
.L_x_198:
        /* <DEDUP_REMOVED lines=10> */
.L_x_201:
[----:B------:R-:W-:Y:S05]  /*5ba0*/  BSYNC B1 ;  /* 0x0000000000017941 */ /* 0x000fea0003800000 */
.L_x_200:
        /* <DEDUP_REMOVED lines=9> */
.L_x_203:
[----:B------:R-:W-:Y:S05]  /*5c40*/  BSYNC B1 ;  /* 0x0000000000017941 */ /* 0x000fea0003800000 */
.L_x_202:
        /* <DEDUP_REMOVED lines=9> */
.L_x_205:
[----:B------:R-:W-:Y:S05]  /*5ce0*/  BSYNC B1 ;  /* 0x0000000000017941 */ /* 0x000fea0003800000 */
.L_x_204:
        /* <DEDUP_REMOVED lines=10> */
.L_x_207:
[----:B------:R-:W-:Y:S05]  /*5d90*/  BSYNC B1 ;  /* 0x0000000000017941 */ /* 0x000fea0003800000 */
.L_x_206:
        /* <DEDUP_REMOVED lines=10> */
.L_x_209:
[----:B------:R-:W-:Y:S05]  /*5e40*/  BSYNC B1 ;  /* 0x0000000000017941 */ /* 0x000fea0003800000 */
.L_x_208:
        /* <DEDUP_REMOVED lines=9> */
.L_x_211:
[----:B------:R-:W-:Y:S05]  /*5ee0*/  BSYNC B1 ;  /* 0x0000000000017941 */ /* 0x000fea0003800000 */
.L_x_210:
        /* <DEDUP_REMOVED lines=9> */
.L_x_213:
[----:B------:R-:W-:Y:S05]  /*5f80*/  BSYNC B1 ;  /* 0x0000000000017941 */ /* 0x000fea0003800000 */
.L_x_212:
        /* <DEDUP_REMOVED lines=10> */
.L_x_215:
[----:B------:R-:W-:Y:S05]  /*6030*/  BSYNC B1 ;  /* 0x0000000000017941 */ /* 0x000fea0003800000 */
.L_x_214:
        /* <DEDUP_REMOVED lines=10> */
.L_x_217:
[----:B------:R-:W-:Y:S05]  /*60e0*/  BSYNC B1 ;  /* 0x0000000000017941 */ /* 0x000fea0003800000 */
.L_x_216:
        /* <DEDUP_REMOVED lines=9> */
.L_x_219:
[----:B------:R-:W-:Y:S05]  /*6180*/  BSYNC B1 ;  /* 0x0000000000017941 */ /* 0x000fea0003800000 */
.L_x_218:
        /* <DEDUP_REMOVED lines=9> */
.L_x_221:
[----:B------:R-:W-:Y:S05]  /*6220*/  BSYNC B1 ;  /* 0x0000000000017941 */ /* 0x000fea0003800000 */
.L_x_220:
        /* <DEDUP_REMOVED lines=10> */
.L_x_223:
[----:B------:R-:W-:Y:S05]  /*62d0*/  BSYNC B1 ;  /* 0x0000000000017941 */ /* 0x000fea0003800000 */
.L_x_222:
        /* <DEDUP_REMOVED lines=10> */
.L_x_225:
[----:B------:R-:W-:Y:S05]  /*6380*/  BSYNC B1 ;  /* 0x0000000000017941 */ /* 0x000fea0003800000 */
.L_x_224:
        /* <DEDUP_REMOVED lines=9> */
.L_x_227:
[----:B------:R-:W-:Y:S05]  /*6420*/  BSYNC B1 ;  /* 0x0000000000017941 */ /* 0x000fea0003800000 */
.L_x_226:
        /* <DEDUP_REMOVED lines=9> */
.L_x_229:
[----:B------:R-:W-:Y:S05]  /*64c0*/  BSYNC B1 ;  /* 0x0000000000017941 */ /* 0x000fea0003800000 */
.L_x_228:
        /* <DEDUP_REMOVED lines=10> */
.L_x_231:
[----:B------:R-:W-:Y:S05]  /*6570*/  BSYNC B1 ;  /* 0x0000000000017941 */ /* 0x000fea0003800000 */
.L_x_230:
        /* <DEDUP_REMOVED lines=10> */
.L_x_233:
[----:B------:R-:W-:Y:S05]  /*6620*/  BSYNC B1 ;  /* 0x0000000000017941 */ /* 0x000fea0003800000 */
.L_x_232:
        /* <DEDUP_REMOVED lines=9> */
.L_x_235:
[----:B------:R-:W-:Y:S05]  /*66c0*/  BSYNC B1 ;  /* 0x0000000000017941 */ /* 0x000fea0003800000 */
.L_x_234:
        /* <DEDUP_REMOVED lines=9> */
.L_x_237:
[----:B------:R-:W-:Y:S05]  /*6760*/  BSYNC B1 ;  /* 0x0000000000017941 */ /* 0x000fea0003800000 */
.L_x_236:
        /* <DEDUP_REMOVED lines=10> */
.L_x_239:
[----:B------:R-:W-:Y:S05]  /*6810*/  BSYNC B1 ;  /* 0x0000000000017941 */ /* 0x000fea0003800000 */
.L_x_238:
        /* <DEDUP_REMOVED lines=10> */
.L_x_241:
[----:B------:R-:W-:Y:S05]  /*68c0*/  BSYNC B1 ;  /* 0x0000000000017941 */ /* 0x000fea0003800000 */
.L_x_240:
        /* <DEDUP_REMOVED lines=9> */
.L_x_243:
[----:B------:R-:W-:Y:S05]  /*6960*/  BSYNC B1 ;  /* 0x0000000000017941 */ /* 0x000fea0003800000 */
.L_x_242:
        /* <DEDUP_REMOVED lines=9> */
.L_x_245:
[----:B------:R-:W-:Y:S05]  /*6a00*/  BSYNC B1 ;  /* 0x0000000000017941 */ /* 0x000fea0003800000 */
.L_x_244:
        /* <DEDUP_REMOVED lines=10> */
.L_x_247:
[----:B------:R-:W-:Y:S05]  /*6ab0*/  BSYNC B1 ;  /* 0x0000000000017941 */ /* 0x000fea0003800000 */
.L_x_246:
        /* <DEDUP_REMOVED lines=10> */
.L_x_249:
[----:B------:R-:W-:Y:S05]  /*6b60*/  BSYNC B1 ;  /* 0x0000000000017941 */ /* 0x000fea0003800000 */
.L_x_248:
        /* <DEDUP_REMOVED lines=9> */
.L_x_251:
[----:B------:R-:W-:Y:S05]  /*6c00*/  BSYNC B1 ;  /* 0x0000000000017941 */ /* 0x000fea0003800000 */
.L_x_250:
        /* <DEDUP_REMOVED lines=9> */
.L_x_253:
[----:B------:R-:W-:Y:S05]  /*6ca0*/  BSYNC B1 ;  /* 0x0000000000017941 */ /* 0x000fea0003800000 */
.L_x_252:
        /* <DEDUP_REMOVED lines=10> */
.L_x_255:
[----:B------:R-:W-:Y:S05]  /*6d50*/  BSYNC B1 ;  /* 0x0000000000017941 */ /* 0x000fea0003800000 */
.L_x_254:
        /* <DEDUP_REMOVED lines=10> */
.L_x_257:
[----:B------:R-:W-:Y:S05]  /*6e00*/  BSYNC B1 ;  /* 0x0000000000017941 */ /* 0x000fea0003800000 */
.L_x_256:
        /* <DEDUP_REMOVED lines=9> */
.L_x_259:
[----:B------:R-:W-:Y:S05]  /*6ea0*/  BSYNC B1 ;  /* 0x0000000000017941 */ /* 0x000fea0003800000 */
.L_x_258:
        /* <DEDUP_REMOVED lines=9> */
.L_x_261:
[----:B------:R-:W-:Y:S05]  /*6f40*/  BSYNC B1 ;  /* 0x0000000000017941 */ /* 0x000fea0003800000 */
.L_x_260:
        /* <DEDUP_REMOVED lines=10> */
.L_x_263:
[----:B------:R-:W-:Y:S05]  /*6ff0*/  BSYNC B1 ;  /* 0x0000000000017941 */ /* 0x000fea0003800000 */
.L_x_262:
        /* <DEDUP_REMOVED lines=10> */
.L_x_265:
[----:B------:R-:W-:Y:S05]  /*70a0*/  BSYNC B1 ;  /* 0x0000000000017941 */ /* 0x000fea0003800000 */
.L_x_264:
        /* <DEDUP_REMOVED lines=9> */
.L_x_267:
[----:B------:R-:W-:Y:S05]  /*7140*/  BSYNC B1 ;  /* 0x0000000000017941 */ /* 0x000fea0003800000 */
.L_x_266:
        /* <DEDUP_REMOVED lines=9> */
.L_x_269:
[----:B------:R-:W-:Y:S05]  /*71e0*/  BSYNC B1 ;  /* 0x0000000000017941 */ /* 0x000fea0003800000 */
.L_x_268:
        /* <DEDUP_REMOVED lines=10> */
.L_x_271:
[----:B------:R-:W-:Y:S05]  /*7290*/  BSYNC B1 ;  /* 0x0000000000017941 */ /* 0x000fea0003800000 */
.L_x_270:
        /* <DEDUP_REMOVED lines=10> */
.L_x_273:
[----:B------:R-:W-:Y:S05]  /*7340*/  BSYNC B1 ;  /* 0x0000000000017941 */ /* 0x000fea0003800000 */
.L_x_272:
        /* <DEDUP_REMOVED lines=9> */
.L_x_275:
[----:B------:R-:W-:Y:S05]  /*73e0*/  BSYNC B1 ;  /* 0x0000000000017941 */ /* 0x000fea0003800000 */
.L_x_274:
        /* <DEDUP_REMOVED lines=9> */
.L_x_277:
[----:B------:R-:W-:Y:S05]  /*7480*/  BSYNC B1 ;  /* 0x0000000000017941 */ /* 0x000fea0003800000 */
.L_x_276:
        /* <DEDUP_REMOVED lines=10> */
.L_x_279:
[----:B------:R-:W-:Y:S05]  /*7530*/  BSYNC B1 ;  /* 0x0000000000017941 */ /* 0x000fea0003800000 */
.L_x_278:
        /* <DEDUP_REMOVED lines=10> */
.L_x_281:
[----:B------:R-:W-:Y:S05]  /*75e0*/  BSYNC B1 ;  /* 0x0000000000017941 */ /* 0x000fea0003800000 */
.L_x_280:
[----:B-----5:R-:W-:Y:S01]  /*75f0*/  IMAD.U32 R3, R24, 0x10000, RZ ;  /* 0x0001000018037824 */ /* 0x020fe200078e00ff */
[----:B------:R-:W-:Y:S01]  /*7600*/  ISETP.GT.AND P1, PT, R0, 0x8, P1 ;  /* 0x000000080000780c */ /* 0x000fe20000f24270 */
[----:B------:R-:W-:Y:S02]  /*7610*/  BSSY B1, `(.L_x_282) ;  /* 0x0000007000017945 */ /* 0x000fe40003800000 */
[----:B01--4-:R-:W-:-:S04]  /*7620*/  FMUL R6, R3, R156 ;  /* 0x0000009c03067220 */ /* 0x013fc80000400000 */
[----:B------:R-:W-:-:S05]  /*7630*/  FFMA R6, R149, R155, R6 ;  /* 0x0000009b95067223 */ /* 0x000fca0000000006 */
[----:B------:R-:W-:-:S05]  /*7640*/  F2FP.BF16.F32.PACK_AB R6, RZ, R6 ;  /* 0x00000006ff06723e */ /* 0x000fca00000010ff */
[----:B------:R0:W-:Y:S01]  /*7650*/  @P3 STG.E.U16 desc[UR36][R4.64+0x1f2], R6 ;  /* 0x0001f20604003986 */ /* 0x0001e2000c101524 */
[----:B------:R-:W-:Y:S05]  /*7660*/  @!P1 BRA `(.L_x_283) ;  /* 0x0000000000049947 */ /* 0x000fea0003800000 */
[----:B------:R1:W5:Y:S02]  /*7670*/  LDG.E.LTC128B.U16 R24, desc[UR36][R8.64+0x1f0] ;  /* 0x0001f02408187981 */ /* 0x000364000c1e1520 */
.L_x_283:
[----:B------:R-:W-:Y:S05]  /*7680*/  BSYNC B1 ;  /* 0x0000000000017941 */ /* 0x000fea0003800000 */
.L_x_282:
[----:B-----5:R-:W-:Y:S01]  /*7690*/  IMAD.U32 R3, R24, 0x10000, RZ ;  /* 0x0001000018037824 */ /* 0x020fe200078e00ff */
[----:B------:R-:W-:Y:S01]  /*76a0*/  ISETP.GT.AND P0, PT, R0, 0x8, P0 ;  /* 0x000000080000780c */ /* 0x000fe20000704270 */
[----:B0-----:R-:W-:Y:S01]  /*76b0*/  @P1 IMAD.MOV.U32 R4, RZ, RZ, R10 ;  /* 0x000000ffff041224 */ /* 0x001fe200078e000a */
[----:B------:R-:W-:Y:S01]  /*76c0*/  BSSY B1, `(.L_x_284) ;  /* 0x0000008000017945 */ /* 0x000fe20003800000 */
[----:B------:R-:W-:Y:S01]  /*76d0*/  FMUL R3, R3, R156 ;  /* 0x0000009c03037220 */ /* 0x000fe20000400000 */
[----:B------:R-:W-:-:S03]  /*76e0*/  @P1 IMAD.MOV.U32 R5, RZ, RZ, R11 ;  /* 0x000000ffff051224 */ /* 0x000fc600078e000b */
[----:B------:R-:W-:-:S05]  /*76f0*/  FFMA R3, R150, R155, R3 ;  /* 0x0000009b96037223 */ /* 0x000fca0000000003 */
[----:B------:R-:W-:-:S05]  /*7700*/  F2FP.BF16.F32.PACK_AB R3, RZ, R3 ;  /* 0x00000003ff03723e */ /* 0x000fca00000010ff */
[----:B------:R0:W-:Y:S01]  /*7710*/  @P1 STG.E.U16 desc[UR36][R4.64+0x1f0], R3 ;  /* 0x0001f00304001986 */ /* 0x0001e2000c101524 */
[----:B------:R-:W-:Y:S05]  /*7720*/  @!P0 BRA `(.L_x_285) ;  /* 0x0000000000048947 */ /* 0x000fea0003800000 */
[----:B------:R4:W5:Y:S02]  /*7730*/  LDG.E.LTC128B.U16 R24, desc[UR36][R8.64+0x1f2] ;  /* 0x0001f22408187981 */ /* 0x000964000c1e1520 */
.L_x_285:
[----:B------:R-:W-:Y:S05]  /*7740*/  BSYNC B1 ;  /* 0x0000000000017941 */ /* 0x000fea0003800000 */
.L_x_284:
[----:B------:R-:W-:Y:S05]  /*7750*/  @!P0 BRA `(.L_x_286) ;  /* 0x0000002400308947 */ /* 0x000fea0003800000 */
[----:B0----5:R-:W-:-:S04]  /*7760*/  IMAD.U32 R3, R24, 0x10000, RZ ;  /* 0x0001000018037824 */ /* 0x021fc800078e00ff */
[----:B------:R-:W-:-:S04]  /*7770*/  FMUL R0, R3, R156 ;  /* 0x0000009c03007220 */ /* 0x000fc80000400000 */
[----:B------:R-:W-:-:S05]  /*7780*/  FFMA R0, R151, R155, R0 ;  /* 0x0000009b97007223 */ /* 0x000fca0000000000 */
[----:B------:R-:W-:-:S05]  /*7790*/  F2FP.BF16.F32.PACK_AB R0, RZ, R0 ;  /* 0x00000000ff00723e */ /* 0x000fca00000010ff */
[----:B------:R0:W-:Y:S01]  /*77a0*/  STG.E.U16 desc[UR36][R10.64+0x1f2], R0 ;  /* 0x0001f2000a007986 */ /* 0x0001e2000c101524 */
[----:B------:R-:W-:Y:S05]  /*77b0*/  BRA `(.L_x_286) ;  /* 0x0000002400187947 */ /* 0x000fea0003800000 */
.L_x_33:
[----:B------:R-:W-:Y:S01]  /*77c0*/  ISETP.GT.AND P0, PT, R3, 0x1, PT ;  /* 0x000000010300780c */ /* 0x000fe20003f04270 */
[----:B------:R-:W-:Y:S01]  /*77d0*/  ULDC.64 UR4, c[0x0][0x5c0] ;  /* 0x0001700000047ab9 */ /* 0x000fe20000000a00 */
[-C--:B------:R-:W-:Y:S01]  /*77e0*/  FMUL R24, R24, R155.reuse ;  /* 0x0000009b18187220 */ /* 0x080fe20000400000 */
[-C--:B------:R-:W-:Y:S01]  /*77f0*/  FMUL R25, R25, R155.reuse ;  /* 0x0000009b19197220 */ /* 0x080fe20000400000 */
[----:B------:R-:W-:Y:S01]  /*7800*/  ISETP.GT.AND P3, PT, R0, RZ, P0 ;  /* 0x000000ff0000720c */ /* 0x000fe20000764270 */
[-C--:B------:R-:W-:Y:S01]  /*7810*/  FMUL R26, R26, R155.reuse ;  /* 0x0000009b1a1a7220 */ /* 0x080fe20000400000 */
[----:B------:R-:W-:Y:S01]  /*7820*/  LEA R4, P4, R160, UR4, 0x1 ;  /* 0x00000004a0047c11 */ /* 0x000fe2000f8808ff */
[-C--:B------:R-:W-:Y:S01]  /*7830*/  FMUL R27, R27, R155.reuse ;  /* 0x0000009b1b1b7220 */ /* 0x080fe20000400000 */
[----:B------:R-:W-:Y:S01]  /*7840*/  F2FP.BF16.F32.PACK_AB R24, RZ, R24 ;  /* 0x00000018ff18723e */ /* 0x000fe200000010ff */
[-C--:B------:R-:W-:Y:S01]  /*7850*/  FMUL R28, R28, R155.reuse ;  /* 0x0000009b1c1c7220 */ /* 0x080fe20000400000 */
[----:B------:R-:W-:Y:S01]  /*7860*/  LEA.HI.X R5, R160, UR5, R153, 0x1, P4 ;  /* 0x00000005a0057c11 */ /* 0x000fe2000a0f0c99 */
[----:B------:R-:W-:Y:S01]  /*7870*/  FMUL R29, R29, R155 ;  /* 0x0000009b1d1d7220 */ /* 0x000fe20000400000 */
[----:B------:R-:W-:Y:S01]  /*7880*/  F2FP.BF16.F32.PACK_AB R25, RZ, R25 ;  /* 0x00000019ff19723e */ /* 0x000fe200000010ff */
[-C--:B------:R-:W-:Y:S01]  /*7890*/  FMUL R30, R30, R155.reuse ;  /* 0x0000009b1e1e7220 */ /* 0x080fe20000400000 */
[----:B------:R-:W-:Y:S01]  /*78a0*/  SHF.L.U64.HI R11, R10, 0x4, R11 ;  /* 0x000000040a0b7819 */ /* 0x000fe2000001020b */
[----:B------:R-:W-:Y:S01]  /*78b0*/  @P1 STG.E.U16 desc[UR36][R4.64], R24 ;  /* 0x0000001804001986 */ /* 0x000fe2000c101524 */
[----:B------:R-:W-:Y:S01]  /*78c0*/  ISETP.GT.AND P1, PT, R3, 0x8, PT ;  /* 0x000000080300780c */ /* 0x000fe20003f24270 */
[-C--:B------:R-:W-:Y:S01]  /*78d0*/  FMUL R31, R31, R155.reuse ;  /* 0x0000009b1f1f7220 */ /* 0x080fe20000400000 */
[----:B------:R-:W-:Y:S01]  /*78e0*/  ISETP.GT.AND P4, PT, R0, 0x8, P0 ;  /* 0x000000080000780c */ /* 0x000fe20000784270 */
[----:B------:R-:W-:Y:S01]  /*78f0*/  @P3 STG.E.U16 desc[UR36][R4.64+0x2], R25 ;  /* 0x0000021904003986 */ /* 0x000fe2000c101524 */
[----:B------:R-:W-:Y:S01]  /*7900*/  LEA R6, P3, R10, R4, 0x4 ;  /* 0x000000040a067211 */ /* 0x000fe200078620ff */
[-C--:B------:R-:W-:Y:S01]  /*7910*/  FMUL R32, R32, R155.reuse ;  /* 0x0000009b20207220 */ /* 0x080fe20000400000 */
[C---:B------:R-:W-:Y:S01]  /*7920*/  ISETP.GT.AND P2, PT, R0.reuse, 0x8, P2 ;  /* 0x000000080000780c */ /* 0x040fe20001744270 */
[-C--:B------:R-:W-:Y:S01]  /*7930*/  FMUL R33, R33, R155.reuse ;  /* 0x0000009b21217220 */ /* 0x080fe20000400000 */
[----:B------:R-:W-:Y:S01]  /*7940*/  ISETP.GT.AND P0, PT, R3, 0x9, PT ;  /* 0x000000090300780c */ /* 0x000fe20003f04270 */
[----:B------:R-:W-:Y:S01]  /*7950*/  IMAD.X R7, R11, 0x1, R5, P3 ;  /* 0x000000010b077824 */ /* 0x000fe200018e0605 */
[----:B------:R-:W-:Y:S01]  /*7960*/  ISETP.GT.AND P5, PT, R0, RZ, P1 ;  /* 0x000000ff0000720c */ /* 0x000fe20000fa4270 */
[-C--:B------:R-:W-:Y:S01]  /*7970*/  FMUL R34, R34, R155.reuse ;  /* 0x0000009b22227220 */ /* 0x080fe20000400000 */
[----:B------:R-:W-:Y:S01]  /*7980*/  ISETP.GT.AND P3, PT, R0, RZ, P0 ;  /* 0x000000ff0000720c */ /* 0x000fe20000764270 */
[-C--:B------:R-:W-:Y:S01]  /*7990*/  FMUL R35, R35, R155.reuse ;  /* 0x0000009b23237220 */ /* 0x080fe20000400000 */
[----:B------:R-:W-:Y:S01]  /*79a0*/  F2FP.BF16.F32.PACK_AB R26, RZ, R26 ;  /* 0x0000001aff1a723e */ /* 0x000fe200000010ff */
[----:B------:R-:W-:Y:S01]  /*79b0*/  FMUL R36, R36, R155 ;  /* 0x0000009b24247220 */ /* 0x000fe20000400000 */
[----:B------:R-:W-:Y:S01]  /*79c0*/  F2FP.BF16.F32.PACK_AB R27, RZ, R27 ;  /* 0x0000001bff1b723e */ /* 0x000fe200000010ff */
[----:B------:R-:W-:Y:S01]  /*79d0*/  FMUL R37, R37, R155 ;  /* 0x0000009b25257220 */ /* 0x000fe20000400000 */
[----:B------:R-:W-:Y:S01]  /*79e0*/  F2FP.BF16.F32.PACK_AB R28, RZ, R28 ;  /* 0x0000001cff1c723e */ /* 0x000fe200000010ff */
[----:B------:R-:W-:Y:S01]  /*79f0*/  @P2 STG.E.U16 desc[UR36][R6.64], R26 ;  /* 0x0000001a06002986 */ /* 0x000fe2000c101524 */
[----:B------:R-:W-:Y:S01]  /*7a00*/  F2FP.BF16.F32.PACK_AB R29, RZ, R29 ;  /* 0x0000001dff1d723e */ /* 0x000fe200000010ff */
[-C--:B------:R-:W-:Y:S01]  /*7a10*/  FMUL R38, R38, R155.reuse ;  /* 0x0000009b26267220 */ /* 0x080fe20000400000 */
[C---:B------:R-:W-:Y:S01]  /*7a20*/  ISETP.GT.AND P2, PT, R0.reuse, 0x8, P1 ;  /* 0x000000080000780c */ /* 0x040fe20000f44270 */
[----:B------:R-:W-:Y:S01]  /*7a30*/  @P4 STG.E.U16 desc[UR36][R6.64+0x2], R27 ;  /* 0x0000021b06004986 */ /* 0x000fe2000c101524 */
[----:B------:R-:W-:Y:S01]  /*7a40*/  ISETP.GT.AND P1, PT, R3, 0x10, PT ;  /* 0x000000100300780c */ /* 0x000fe20003f24270 */
[-C--:B------:R-:W-:Y:S01]  /*7a50*/  FMUL R39, R39, R155.reuse ;  /* 0x0000009b27277220 */ /* 0x080fe20000400000 */
[----:B------:R-:W-:Y:S01]  /*7a60*/  F2FP.BF16.F32.PACK_AB R30, RZ, R30 ;  /* 0x0000001eff1e723e */ /* 0x000fe200000010ff */
[----:B------:R-:W-:Y:S01]  /*7a70*/  @P5 STG.E.U16 desc[UR36][R4.64+0x10], R28 ;  /* 0x0000101c04005986 */ /* 0x000fe2000c101524 */
[----:B------:R-:W-:Y:S01]  /*7a80*/  ISETP.GT.AND P4, PT, R0, RZ, P1 ;  /* 0x000000ff0000720c */ /* 0x000fe20000f84270 */
[----:B------:R-:W-:Y:S01]  /*7a90*/  FMUL R40, R40, R155 ;  /* 0x0000009b28287220 */ /* 0x000fe20000400000 */
[----:B------:R-:W-:Y:S01]  /*7aa0*/  F2FP.BF16.F32.PACK_AB R31, RZ, R31 ;  /* 0x0000001fff1f723e */ /* 0x000fe200000010ff */
[----:B------:R-:W-:Y:S01]  /*7ab0*/  @P3 STG.E.U16 desc[UR36][R4.64+0x12], R29 ;  /* 0x0000121d04003986 */ /* 0x000fe2000c101524 */
[----:B------:R-:W-:Y:S01]  /*7ac0*/  ISETP.GT.AND P3, PT, R0, 0x8, P0 ;  /* 0x000000080000780c */ /* 0x000fe20000764270 */
[-C--:B------:R-:W-:Y:S01]  /*7ad0*/  FMUL R41, R41, R155.reuse ;  /* 0x0000009b29297220 */ /* 0x080fe20000400000 */
[----:B------:R-:W-:Y:S01]  /*7ae0*/  ISETP.GT.AND P0, PT, R3, 0x11, PT ;  /* 0x000000110300780c */ /* 0x000fe20003f04270 */
[----:B------:R-:W-:Y:S01]  /*7af0*/  @P2 STG.E.U16 desc[UR36][R6.64+0x10], R30 ;  /* 0x0000101e06002986 */ /* 0x000fe2000c101524 */
[----:B------:R-:W-:Y:S01]  /*7b00*/  F2FP.BF16.F32.PACK_AB R32, RZ, R32 ;  /* 0x00000020ff20723e */ /* 0x000fe200000010ff */
[-C--:B------:R-:W-:Y:S01]  /*7b10*/  FMUL R42, R42, R155.reuse ;  /* 0x0000009b2a2a7220 */ /* 0x080fe20000400000 */
[C---:B------:R-:W-:Y:S01]  /*7b20*/  ISETP.GT.AND P5, PT, R0.reuse, RZ, P0 ;  /* 0x000000ff0000720c */ /* 0x040fe200007a4270 */
[-C--:B------:R-:W-:Y:S01]  /*7b30*/  FMUL R43, R43, R155.reuse ;  /* 0x0000009b2b2b7220 */ /* 0x080fe20000400000 */
[----:B------:R-:W-:Y:S01]  /*7b40*/  ISETP.GT.AND P2, PT, R0, 0x8, P1 ;  /* 0x000000080000780c */ /* 0x000fe20000f44270 */
[-C--:B------:R-:W-:Y:S01]  /*7b50*/  FMUL R44, R44, R155.reuse ;  /* 0x0000009b2c2c7220 */ /* 0x080fe20000400000 */
[----:B------:R-:W-:Y:S01]  /*7b60*/  ISETP.GT.AND P1, PT, R3, 0x18, PT ;  /* 0x000000180300780c */ /* 0x000fe20003f24270 */
[----:B------:R-:W-:Y:S01]  /*7b70*/  FMUL R45, R45, R155 ;  /* 0x0000009b2d2d7220 */ /* 0x000fe20000400000 */
[----:B------:R-:W-:Y:S01]  /*7b80*/  F2FP.BF16.F32.PACK_AB R33, RZ, R33 ;  /* 0x00000021ff21723e */ /* 0x000fe200000010ff */
[----:B------:R-:W-:Y:S01]  /*7b90*/  @P3 STG.E.U16 desc[UR36][R6.64+0x12], R31 ;  /* 0x0000121f06003986 */ /* 0x000fe2000c101524 */
[----:B------:R-:W-:Y:S01]  /*7ba0*/  ISETP.GT.AND P3, PT, R0, 0x8, P0 ;  /* 0x000000080000780c */ /* 0x000fe20000764270 */
[-C--:B------:R-:W-:Y:S01]  /*7bb0*/  FMUL R46, R46, R155.reuse ;  /* 0x0000009b2e2e7220 */ /* 0x080fe20000400000 */
[----:B------:R-:W-:Y:S01]  /*7bc0*/  ISETP.GT.AND P0, PT, R3, 0x19, PT ;  /* 0x000000190300780c */ /* 0x000fe20003f04270 */
[----:B------:R-:W-:Y:S01]  /*7bd0*/  @P4 STG.E.U16 desc[UR36][R4.64+0x20], R32 ;  /* 0x0000202004004986 */ /* 0x000fe2000c101524 */
[C---:B------:R-:W-:Y:S01]  /*7be0*/  ISETP.GT.AND P4, PT, R0.reuse, RZ, P1 ;  /* 0x000000ff0000720c */ /* 0x040fe20000f84270 */
[-C--:B------:R-:W-:Y:S01]  /*7bf0*/  FMUL R47, R47, R155.reuse ;  /* 0x0000009b2f2f7220 */ /* 0x080fe20000400000 */
[----:B------:R-:W-:Y:S01]  /*7c00*/  F2FP.BF16.F32.PACK_AB R34, RZ, R34 ;  /* 0x00000022ff22723e */ /* 0x000fe200000010ff */
[----:B------:R-:W-:Y:S01]  /*7c10*/  @P5 STG.E.U16 desc[UR36][R4.64+0x22], R33 ;  /* 0x0000222104005986 */ /* 0x000fe2000c101524 */
[----:B------:R-:W-:Y:S01]  /*7c20*/  ISETP.GT.AND P5, PT, R0, RZ, P0 ;  /* 0x000000ff0000720c */ /* 0x000fe200007a4270 */
[----:B------:R-:W-:Y:S01]  /*7c30*/  FMUL R48, R48, R155 ;  /* 0x0000009b30307220 */ /* 0x000fe20000400000 */
[----:B------:R-:W-:Y:S01]  /*7c40*/  F2FP.BF16.F32.PACK_AB R35, RZ, R35 ;  /* 0x00000023ff23723e */ /* 0x000fe200000010ff */
[----:B------:R-:W-:Y:S01]  /*7c50*/  @P2 STG.E.U16 desc[UR36][R6.64+0x20], R34 ;  /* 0x0000202206002986 */ /* 0x000fe2000c101524 */
[----:B------:R-:W-:Y:S01]  /*7c60*/  F2FP.BF16.F32.PACK_AB R36, RZ, R36 ;  /* 0x00000024ff24723e */ /* 0x000fe200000010ff */
[-C--:B------:R-:W-:Y:S01]  /*7c70*/  FMUL R49, R49, R155.reuse ;  /* 0x0000009b31317220 */ /* 0x080fe20000400000 */
[----:B------:R-:W-:Y:S01]  /*7c80*/  ISETP.GT.AND P2, PT, R0, 0x8, P1 ;  /* 0x000000080000780c */ /* 0x000fe20000f44270 */
[----:B------:R-:W-:Y:S01]  /*7c90*/  @P3 STG.E.U16 desc[UR36][R6.64+0x22], R35 ;  /* 0x0000222306003986 */ /* 0x000fe2000c101524 */
[----:B------:R-:W-:Y:S01]  /*7ca0*/  ISETP.GT.AND P1, PT, R3, 0x20, PT ;  /* 0x000000200300780c */ /* 0x000fe20003f24270 */
[----:B------:R-:W-:Y:S01]  /*7cb0*/  FMUL R50, R50, R155 ;  /* 0x0000009b32327220 */ /* 0x000fe20000400000 */
[----:B------:R-:W-:Y:S01]  /*7cc0*/  F2FP.BF16.F32.PACK_AB R37, RZ, R37 ;  /* 0x00000025ff25723e */ /* 0x000fe200000010ff */
[----:B------:R-:W-:Y:S01]  /*7cd0*/  @P4 STG.E.U16 desc[UR36][R4.64+0x30], R36 ;  /* 0x0000302404004986 */ /* 0x000fe2000c101524 */
[C---:B------:R-:W-:Y:S01]  /*7ce0*/  ISETP.GT.AND P3, PT, R0.reuse, 0x8, P0 ;  /* 0x000000080000780c */ /* 0x040fe20000764270 */
[-C--:B------:R-:W-:Y:S01]  /*7cf0*/  FMUL R51, R51, R155.reuse ;  /* 0x0000009b33337220 */ /* 0x080fe20000400000 */
[----:B------:R-:W-:Y:S01]  /*7d00*/  ISETP.GT.AND P0, PT, R3, 0x21, PT ;  /* 0x000000210300780c */ /* 0x000fe20003f04270 */
[----:B------:R-:W-:Y:S01]  /*7d10*/  @P5 STG.E.U16 desc[UR36][R4.64+0x32], R37 ;  /* 0x0000322504005986 */ /* 0x000fe2000c101524 */
[----:B------:R-:W-:Y:S01]  /*7d20*/  ISETP.GT.AND P4, PT, R0, RZ, P1 ;  /* 0x000000ff0000720c */ /* 0x000fe20000f84270 */
[-C--:B------:R-:W-:Y:S01]  /*7d30*/  FMUL R52, R52, R155.reuse ;  /* 0x0000009b34347220 */ /* 0x080fe20000400000 */
[----:B------:R-:W-:Y:S01]  /*7d40*/  F2FP.BF16.F32.PACK_AB R38, RZ, R38 ;  /* 0x00000026ff26723e */ /* 0x000fe200000010ff */
[-C--:B------:R-:W-:Y:S01]  /*7d50*/  FMUL R53, R53, R155.reuse ;  /* 0x0000009b35357220 */ /* 0x080fe20000400000 */
        /* <DEDUP_REMOVED lines=325> */
[----:B------:R-:W-:Y:S01]  /*91b0*/  FMUL R151, R151, R155 ;  /* 0x0000009b97977220 */ /* 0x000fe20000400000 */
[----:B------:R-:W-:Y:S01]  /*91c0*/  ISETP.GT.AND P2, PT, R0, 0x8, P1 ;  /* 0x000000080000780c */ /* 0x000fe20000f44270 */
[----:B------:R-:W-:Y:S01]  /*91d0*/  @P3 STG.E.U16 desc[UR36][R6.64+0x132], R103 ;  /* 0x0001326706003986 */ /* 0x000fe2000c101524 */
[----:B------:R-:W-:-:S02]  /*91e0*/  ISETP.GT.AND P1, PT, R3, 0xa8, PT ;  /* 0x000000a80300780c */ /* 0x000fc40003f24270 */
[----:B------:R-:W-:Y:S01]  /*91f0*/  F2FP.BF16.F32.PACK_AB R105, RZ, R105 ;  /* 0x00000069ff69723e */ /* 0x000fe200000010ff */
[----:B------:R-:W-:Y:S01]  /*9200*/  @P4 STG.E.U16 desc[UR36][R4.64+0x140], R104 ;  /* 0x0001406804004986 */ /* 0x000fe2000c101524 */
[C---:B------:R-:W-:Y:S02]  /*9210*/  ISETP.GT.AND P3, PT, R0.reuse, 0x8, P0 ;  /* 0x000000080000780c */ /* 0x040fe40000764270 */
[----:B------:R-:W-:Y:S01]  /*9220*/  ISETP.GT.AND P0, PT, R3, 0xa9, PT ;  /* 0x000000a90300780c */ /* 0x000fe20003f04270 */
[----:B------:R-:W-:Y:S01]  /*9230*/  @P5 STG.E.U16 desc[UR36][R4.64+0x142], R105 ;  /* 0x0001426904005986 */ /* 0x000fe2000c101524 */
[C---:B------:R-:W-:Y:S02]  /*9240*/  ISETP.GT.AND P4, PT, R0.reuse, RZ, P1 ;  /* 0x000000ff0000720c */ /* 0x040fe40000f84270 */
[----:B------:R-:W-:Y:S02]  /*9250*/  F2FP.BF16.F32.PACK_AB R106, RZ, R106 ;  /* 0x0000006aff6a723e */ /* 0x000fe400000010ff */
[----:B------:R-:W-:-:S02]  /*9260*/  ISETP.GT.AND P5, PT, R0, RZ, P0 ;  /* 0x000000ff0000720c */ /* 0x000fc400007a4270 */
[----:B------:R-:W-:Y:S01]  /*9270*/  F2FP.BF16.F32.PACK_AB R107, RZ, R107 ;  /* 0x0000006bff6b723e */ /* 0x000fe200000010ff */
[----:B------:R-:W-:Y:S01]  /*9280*/  @P2 STG.E.U16 desc[UR36][R6.64+0x140], R106 ;  /* 0x0001406a06002986 */ /* 0x000fe2000c101524 */
[----:B------:R-:W-:Y:S02]  /*9290*/  F2FP.BF16.F32.PACK_AB R108, RZ, R108 ;  /* 0x0000006cff6c723e */ /* 0x000fe400000010ff */
[C---:B------:R-:W-:Y:S01]  /*92a0*/  ISETP.GT.AND P2, PT, R0.reuse, 0x8, P1 ;  /* 0x000000080000780c */ /* 0x040fe20000f44270 */
[----:B------:R-:W-:Y:S01]  /*92b0*/  @P3 STG.E.U16 desc[UR36][R6.64+0x142], R107 ;  /* 0x0001426b06003986 */ /* 0x000fe2000c101524 */
[----:B------:R-:W-:Y:S02]  /*92c0*/  ISETP.GT.AND P1, PT, R3, 0xb0, PT ;  /* 0x000000b00300780c */ /* 0x000fe40003f24270 */
[----:B------:R-:W-:Y:S01]  /*92d0*/  F2FP.BF16.F32.PACK_AB R109, RZ, R109 ;  /* 0x0000006dff6d723e */ /* 0x000fe200000010ff */
[----:B------:R-:W-:Y:S01]  /*92e0*/  @P4 STG.E.U16 desc[UR36][R4.64+0x150], R108 ;  /* 0x0001506c04004986 */ /* 0x000fe2000c101524 */
[----:B------:R-:W-:-:S02]  /*92f0*/  ISETP.GT.AND P3, PT, R0, 0x8, P0 ;  /* 0x000000080000780c */ /* 0x000fc40000764270 */
[----:B------:R-:W-:Y:S01]  /*9300*/  ISETP.GT.AND P0, PT, R3, 0xb1, PT ;  /* 0x000000b10300780c */ /* 0x000fe20003f04270 */
[----:B------:R-:W-:Y:S01]  /*9310*/  @P5 STG.E.U16 desc[UR36][R4.64+0x152], R109 ;  /* 0x0001526d04005986 */ /* 0x000fe2000c101524 */
[C---:B------:R-:W-:Y:S02]  /*9320*/  ISETP.GT.AND P4, PT, R0.reuse, RZ, P1 ;  /* 0x000000ff0000720c */ /* 0x040fe40000f84270 */
[----:B------:R-:W-:Y:S02]  /*9330*/  F2FP.BF16.F32.PACK_AB R110, RZ, R110 ;  /* 0x0000006eff6e723e */ /* 0x000fe400000010ff */
[----:B------:R-:W-:Y:S02]  /*9340*/  ISETP.GT.AND P5, PT, R0, RZ, P0 ;  /* 0x000000ff0000720c */ /* 0x000fe400007a4270 */
[----:B------:R-:W-:Y:S01]  /*9350*/  F2FP.BF16.F32.PACK_AB R111, RZ, R111 ;  /* 0x0000006fff6f723e */ /* 0x000fe200000010ff */
[----:B------:R-:W-:Y:S01]  /*9360*/  @P2 STG.E.U16 desc[UR36][R6.64+0x150], R110 ;  /* 0x0001506e06002986 */ /* 0x000fe2000c101524 */
[----:B------:R-:W-:-:S02]  /*9370*/  F2FP.BF16.F32.PACK_AB R112, RZ, R112 ;  /* 0x00000070ff70723e */ /* 0x000fc400000010ff */
[C---:B------:R-:W-:Y:S01]  /*9380*/  ISETP.GT.AND P2, PT, R0.reuse, 0x8, P1 ;  /* 0x000000080000780c */ /* 0x040fe20000f44270 */
[----:B------:R-:W-:Y:S01]  /*9390*/  @P3 STG.E.U16 desc[UR36][R6.64+0x152], R111 ;  /* 0x0001526f06003986 */ /* 0x000fe2000c101524 */
[C---:B------:R-:W-:Y:S02]  /*93a0*/  ISETP.GT.AND P1, PT, R3.reuse, 0xb8, PT ;  /* 0x000000b80300780c */ /* 0x040fe40003f24270 */
[----:B------:R-:W-:Y:S01]  /*93b0*/  F2FP.BF16.F32.PACK_AB R113, RZ, R113 ;  /* 0x00000071ff71723e */ /* 0x000fe200000010ff */
[----:B------:R-:W-:Y:S01]  /*93c0*/  @P4 STG.E.U16 desc[UR36][R4.64+0x160], R112 ;  /* 0x0001607004004986 */ /* 0x000fe2000c101524 */
[C---:B------:R-:W-:Y:S02]  /*93d0*/  ISETP.GT.AND P3, PT, R0.reuse, 0x8, P0 ;  /* 0x000000080000780c */ /* 0x040fe40000764270 */
[----:B------:R-:W-:Y:S01]  /*93e0*/  ISETP.GT.AND P0, PT, R3, 0xb9, PT ;  /* 0x000000b90300780c */ /* 0x000fe20003f04270 */
[----:B------:R-:W-:Y:S01]  /*93f0*/  @P5 STG.E.U16 desc[UR36][R4.64+0x162], R113 ;  /* 0x0001627104005986 */ /* 0x000fe2000c101524 */
[----:B------:R-:W-:-:S02]  /*9400*/  ISETP.GT.AND P4, PT, R0, RZ, P1 ;  /* 0x000000ff0000720c */ /* 0x000fc40000f84270 */
[----:B------:R-:W-:Y:S02]  /*9410*/  F2FP.BF16.F32.PACK_AB R114, RZ, R114 ;  /* 0x00000072ff72723e */ /* 0x000fe400000010ff */
[C---:B------:R-:W-:Y:S02]  /*9420*/  ISETP.GT.AND P5, PT, R0.reuse, RZ, P0 ;  /* 0x000000ff0000720c */ /* 0x040fe400007a4270 */
[----:B------:R-:W-:Y:S01]  /*9430*/  F2FP.BF16.F32.PACK_AB R115, RZ, R115 ;  /* 0x00000073ff73723e */ /* 0x000fe200000010ff */
[----:B------:R-:W-:Y:S01]  /*9440*/  @P2 STG.E.U16 desc[UR36][R6.64+0x160], R114 ;  /* 0x0001607206002986 */ /* 0x000fe2000c101524 */
[----:B------:R-:W-:Y:S02]  /*9450*/  F2FP.BF16.F32.PACK_AB R116, RZ, R116 ;  /* 0x00000074ff74723e */ /* 0x000fe400000010ff */
        /* <DEDUP_REMOVED lines=65> */
[----:B------:R-:W-:Y:S02]  /*9870*/  ISETP.GT.AND P5, PT, R0, RZ, P0 ;  /* 0x000000ff0000720c */ /* 0x000fe400007a4270 */
[----:B------:R-:W-:Y:S02]  /*9880*/  F2FP.BF16.F32.PACK_AB R134, RZ, R134 ;  /* 0x00000086ff86723e */ /* 0x000fe400000010ff */
[----:B------:R-:W-:Y:S02]  /*9890*/  F2FP.BF16.F32.PACK_AB R135, RZ, R135 ;  /* 0x00000087ff87723e */ /* 0x000fe400000010ff */
[----:B------:R-:W-:Y:S01]  /*98a0*/  F2FP.BF16.F32.PACK_AB R136, RZ, R136 ;  /* 0x00000088ff88723e */ /* 0x000fe200000010ff */
[----:B------:R-:W-:Y:S01]  /*98b0*/  @P2 STG.E.U16 desc[UR36][R6.64+0x1b0], R134 ;  /* 0x0001b08606002986 */ /* 0x000fe2000c101524 */
[----:B------:R-:W-:-:S02]  /*98c0*/  F2FP.BF16.F32.PACK_AB R137, RZ, R137 ;  /* 0x00000089ff89723e */ /* 0x000fc400000010ff */
[C---:B------:R-:W-:Y:S01]  /*98d0*/  ISETP.GT.AND P1, PT, R0.reuse, 0x8, P1 ;  /* 0x000000080000780c */ /* 0x040fe20000f24270 */
[----:B------:R-:W-:Y:S01]  /*98e0*/  @P3 STG.E.U16 desc[UR36][R6.64+0x1b2], R135 ;  /* 0x0001b28706003986 */ /* 0x000fe2000c101524 */
[C---:B------:R-:W-:Y:S02]  /*98f0*/  ISETP.GT.AND P2, PT, R0.reuse, 0x8, P0 ;  /* 0x000000080000780c */ /* 0x040fe40000744270 */
[C---:B------:R-:W-:Y:S01]  /*9900*/  ISETP.GT.AND P0, PT, R3.reuse, 0xe9, PT ;  /* 0x000000e90300780c */ /* 0x040fe20003f04270 */
[----:B------:R-:W-:Y:S01]  /*9910*/  @P4 STG.E.U16 desc[UR36][R4.64+0x1c0], R136 ;  /* 0x0001c08804004986 */ /* 0x000fe2000c101524 */
[----:B------:R-:W-:Y:S02]  /*9920*/  ISETP.GT.AND P4, PT, R3, 0xe8, PT ;  /* 0x000000e80300780c */ /* 0x000fe40003f84270 */
[----:B------:R-:W-:Y:S01]  /*9930*/  F2FP.BF16.F32.PACK_AB R138, RZ, R138 ;  /* 0x0000008aff8a723e */ /* 0x000fe200000010ff */
[----:B------:R-:W-:Y:S01]  /*9940*/  @P5 STG.E.U16 desc[UR36][R4.64+0x1c2], R137 ;  /* 0x0001c28904005986 */ /* 0x000fe2000c101524 */
[----:B------:R-:W-:-:S02]  /*9950*/  ISETP.GT.AND P5, PT, R0, RZ, P4 ;  /* 0x000000ff0000720c */ /* 0x000fc400027a4270 */
[----:B------:R-:W-:Y:S01]  /*9960*/  F2FP.BF16.F32.PACK_AB R139, RZ, R139 ;  /* 0x0000008bff8b723e */ /* 0x000fe200000010ff */
[----:B------:R-:W-:Y:S01]  /*9970*/  @P1 STG.E.U16 desc[UR36][R6.64+0x1c0], R138 ;  /* 0x0001c08a06001986 */ /* 0x000fe2000c101524 */
[----:B------:R-:W-:Y:S02]  /*9980*/  F2FP.BF16.F32.PACK_AB R140, RZ, R140 ;  /* 0x0000008cff8c723e */ /* 0x000fe400000010ff */
[C---:B------:R-:W-:Y:S01]  /*9990*/  ISETP.GT.AND P3, PT, R0.reuse, RZ, P0 ;  /* 0x000000ff0000720c */ /* 0x040fe20000764270 */
[----:B------:R-:W-:Y:S01]  /*99a0*/  @P2 STG.E.U16 desc[UR36][R6.64+0x1c2], R139 ;  /* 0x0001c28b06002986 */ /* 0x000fe2000c101524 */
[C---:B------:R-:W-:Y:S02]  /*99b0*/  ISETP.GT.AND P4, PT, R0.reuse, 0x8, P4 ;  /* 0x000000080000780c */ /* 0x040fe40002784270 */
[----:B------:R-:W-:Y:S02]  /*99c0*/  F2FP.BF16.F32.PACK_AB R141, RZ, R141 ;  /* 0x0000008dff8d723e */ /* 0x000fe400000010ff */
[----:B------:R-:W-:Y:S01]  /*99d0*/  F2FP.BF16.F32.PACK_AB R142, RZ, R142 ;  /* 0x0000008eff8e723e */ /* 0x000fe200000010ff */
[----:B------:R-:W-:Y:S01]  /*99e0*/  @P5 STG.E.U16 desc[UR36][R4.64+0x1d0], R140 ;  /* 0x0001d08c04005986 */ /* 0x000fe2000c101524 */
[----:B------:R-:W-:-:S02]  /*99f0*/  ISETP.GT.AND P5, PT, R0, 0x8, P0 ;  /* 0x000000080000780c */ /* 0x000fc400007a4270 */
[----:B------:R-:W-:Y:S02]  /*9a00*/  F2FP.BF16.F32.PACK_AB R143, RZ, R143 ;  /* 0x0000008fff8f723e */ /* 0x000fe400000010ff */
[C---:B------:R-:W-:Y:S01]  /*9a10*/  ISETP.GT.AND P0, PT, R3.reuse, 0xf1, PT ;  /* 0x000000f10300780c */ /* 0x040fe20003f04270 */
[----:B------:R-:W-:Y:S01]  /*9a20*/  @P3 STG.E.U16 desc[UR36][R4.64+0x1d2], R141 ;  /* 0x0001d28d04003986 */ /* 0x000fe2000c101524 */
[----:B------:R-:W-:Y:S02]  /*9a30*/  ISETP.GT.AND P3, PT, R3, 0xf0, PT ;  /* 0x000000f00300780c */ /* 0x000fe40003f64270 */
[----:B------:R-:W-:Y:S01]  /*9a40*/  F2FP.BF16.F32.PACK_AB R144, RZ, R144 ;  /* 0x00000090ff90723e */ /* 0x000fe200000010ff */
[----:B------:R-:W-:Y:S01]  /*9a50*/  @P4 STG.E.U16 desc[UR36][R6.64+0x1d0], R142 ;  /* 0x0001d08e06004986 */ /* 0x000fe2000c101524 */
[C---:B------:R-:W-:Y:S02]  /*9a60*/  ISETP.GT.AND P4, PT, R0.reuse, RZ, P3 ;  /* 0x000000ff0000720c */ /* 0x040fe40001f84270 */
[----:B------:R-:W-:Y:S01]  /*9a70*/  F2FP.BF16.F32.PACK_AB R145, RZ, R145 ;  /* 0x00000091ff91723e */ /* 0x000fe200000010ff */
[----:B------:R-:W-:Y:S01]  /*9a80*/  @P5 STG.E.U16 desc[UR36][R6.64+0x1d2], R143 ;  /* 0x0001d28f06005986 */ /* 0x000fe2000c101524 */
[----:B------:R-:W-:-:S02]  /*9a90*/  ISETP.GT.AND P5, PT, R0, RZ, P0 ;  /* 0x000000ff0000720c */ /* 0x000fc400007a4270 */
[C---:B------:R-:W-:Y:S02]  /*9aa0*/  ISETP.GT.AND P2, PT, R3.reuse, 0xf8, PT ;  /* 0x000000f80300780c */ /* 0x040fe40003f44270 */
[----:B------:R-:W-:Y:S02]  /*9ab0*/  ISETP.GT.AND P1, PT, R3, 0xf9, PT ;  /* 0x000000f90300780c */ /* 0x000fe40003f24270 */
[C---:B------:R-:W-:Y:S02]  /*9ac0*/  ISETP.GT.AND P3, PT, R0.reuse, 0x8, P3 ;  /* 0x000000080000780c */ /* 0x040fe40001f64270 */
[C---:B------:R-:W-:Y:S01]  /*9ad0*/  ISETP.GT.AND P0, PT, R0.reuse, 0x8, P0 ;  /* 0x000000080000780c */ /* 0x040fe20000704270 */
[----:B------:R-:W-:Y:S01]  /*9ae0*/  @P4 STG.E.U16 desc[UR36][R4.64+0x1e0], R144 ;  /* 0x0001e09004004986 */ /* 0x000fe2000c101524 */
[C---:B------:R-:W-:Y:S02]  /*9af0*/  ISETP.GT.AND P4, PT, R0.reuse, RZ, P1 ;  /* 0x000000ff0000720c */ /* 0x040fe40000f84270 */
[----:B------:R-:W-:Y:S01]  /*9b00*/  F2FP.BF16.F32.PACK_AB R146, RZ, R146 ;  /* 0x00000092ff92723e */ /* 0x000fe200000010ff */
[----:B------:R-:W-:Y:S01]  /*9b10*/  @P5 STG.E.U16 desc[UR36][R4.64+0x1e2], R145 ;  /* 0x0001e29104005986 */ /* 0x000fe2000c101524 */
[----:B------:R-:W-:-:S02]  /*9b20*/  ISETP.GT.AND P5, PT, R0, RZ, P2 ;  /* 0x000000ff0000720c */ /* 0x000fc400017a4270 */
[C---:B------:R-:W-:Y:S02]  /*9b30*/  ISETP.GT.AND P2, PT, R0.reuse, 0x8, P2 ;  /* 0x000000080000780c */ /* 0x040fe40001744270 */
[----:B------:R-:W-:Y:S01]  /*9b40*/  F2FP.BF16.F32.PACK_AB R147, RZ, R147 ;  /* 0x00000093ff93723e */ /* 0x000fe200000010ff */
[----:B------:R-:W-:Y:S01]  /*9b50*/  @P3 STG.E.U16 desc[UR36][R6.64+0x1e0], R146 ;  /* 0x0001e09206003986 */ /* 0x000fe2000c101524 */
[----:B------:R-:W-:Y:S02]  /*9b60*/  ISETP.GT.AND P1, PT, R0, 0x8, P1 ;  /* 0x000000080000780c */ /* 0x000fe40000f24270 */
[----:B------:R-:W-:Y:S01]  /*9b70*/  F2FP.BF16.F32.PACK_AB R148, RZ, R148 ;  /* 0x00000094ff94723e */ /* 0x000fe200000010ff */
[----:B------:R-:W-:Y:S01]  /*9b80*/  @P0 STG.E.U16 desc[UR36][R6.64+0x1e2], R147 ;  /* 0x0001e29306000986 */ /* 0x000fe2000c101524 */
[----:B------:R-:W-:Y:S02]  /*9b90*/  F2FP.BF16.F32.PACK_AB R149, RZ, R149 ;  /* 0x00000095ff95723e */ /* 0x000fe400000010ff */
[----:B------:R-:W-:Y:S01]  /*9ba0*/  F2FP.BF16.F32.PACK_AB R150, RZ, R150 ;  /* 0x00000096ff96723e */ /* 0x000fe200000010ff */
[----:B------:R-:W-:Y:S01]  /*9bb0*/  @P5 STG.E.U16 desc[UR36][R4.64+0x1f0], R148 ;  /* 0x0001f09404005986 */ /* 0x000fe2000c101524 */
[----:B------:R-:W-:-:S03]  /*9bc0*/  F2FP.BF16.F32.PACK_AB R151, RZ, R151 ;  /* 0x00000097ff97723e */ /* 0x000fc600000010ff */
[----:B------:R0:W-:Y:S02]  /*9bd0*/  @P4 STG.E.U16 desc[UR36][R4.64+0x1f2], R149 ;  /* 0x0001f29504004986 */ /* 0x0001e4000c101524 */
[----:B0-----:R-:W-:Y:S02]  /*9be0*/  @P2 IMAD.MOV.U32 R4, RZ, RZ, R6 ;  /* 0x000000ffff042224 */ /* 0x001fe400078e0006 */
[----:B------:R-:W-:-:S05]  /*9bf0*/  @P2 IMAD.MOV.U32 R5, RZ, RZ, R7 ;  /* 0x000000ffff052224 */ /* 0x000fca00078e0007 */
[----:B------:R0:W-:Y:S04]  /*9c00*/  @P2 STG.E.U16 desc[UR36][R4.64+0x1f0], R150 ;  /* 0x0001f09604002986 */ /* 0x0001e8000c101524 */
[----:B------:R0:W-:Y:S02]  /*9c10*/  @P1 STG.E.U16 desc[UR36][R6.64+0x1f2], R151 ;  /* 0x0001f29706001986 */ /* 0x0001e4000c101524 */
.L_x_286:
[----:B------:R-:W-:Y:S05]  /*9c20*/  BSYNC B0 ;  /* 0x0000000000007941 */ /* 0x000fea0003800000 */
.L_x_32:
[----:B------:R-:W-:Y:S01]  /*9c30*/  ULDC UR4, c[0x0][0xc] ;  /* 0x0000030000047ab9 */ /* 0x000fe20000000800 */
[----:B------:R-:W-:Y:S01]  /*9c40*/  ULDC UR5, c[0x0][0x10] ;  /* 0x0000040000057ab9 */ /* 0x000fe20000000800 */
[----:B0-----:R-:W0:Y:S01]  /*9c50*/  LDC R3, c[0x0][0x14] ;  /* 0x00000500ff037b82 */ /* 0x001e220000000800 */
[----:B------:R-:W-:Y:S01]  /*9c60*/  UIMAD.WIDE.U32 UR4, UR4, UR5, URZ ;  /* 0x00000005040472a5 */ /* 0x000fe2000f8e003f */
[----:B------:R-:W-:Y:S01]  /*9c70*/  PRMT R0, RZ, 0x7610, R0 ;  /* 0x00007610ff007816 */ /* 0x000fe20000000000 */
[----:B------:R-:W-:Y:S02]  /*9c80*/  IMAD.MOV.U32 R153, RZ, RZ, -0x1 ;  /* 0xffffffffff997424 */ /* 0x000fe400078e00ff */
[----:B------:R-:W-:Y:S02]  /*9c90*/  IMAD.MOV.U32 R23, RZ, RZ, -0x1 ;  /* 0xffffffffff177424 */ /* 0x000fe400078e00ff */
[----:B0-----:R-:W-:-:S04]  /*9ca0*/  IMAD.WIDE.U32 R16, R3, UR4, R16 ;  /* 0x0000000403107c25 */ /* 0x001fc8000f8e0010 */
[----:B------:R-:W-:Y:S01]  /*9cb0*/  IMAD R3, R3, UR5, RZ ;  /* 0x0000000503037c24 */ /* 0x000fe2000f8e02ff */
[----:B------:R-:W-:Y:S02]  /*9cc0*/  ULDC.64 UR4, c[0x0][0x650] ;  /* 0x0001940000047ab9 */ /* 0x000fe40000000a00 */
[----:B------:R-:W-:Y:S01]  /*9cd0*/  ISETP.GE.U32.AND P0, PT, R16, UR4, PT ;  /* 0x0000000410007c0c */ /* 0x000fe2000bf06070 */
[----:B------:R-:W-:-:S05]  /*9ce0*/  IMAD.IADD R17, R17, 0x1, R3 ;  /* 0x0000000111117824 */ /* 0x000fca00078e0203 */
[----:B------:R-:W-:-:S13]  /*9cf0*/  ISETP.GE.U32.AND.EX P0, PT, R17, UR5, PT, P0 ;  /* 0x0000000511007c0c */ /* 0x000fda000bf06100 */
[----:B------:R-:W-:Y:S05]  /*9d00*/  @P0 BRA `(.L_x_287) ;  /* 0x0000000400640947 */ /* 0x000fea0003800000 */
[----:B------:R-:W0:Y:S01]  /*9d10*/  S2R R12, SR_CTAID.X ;  /* 0x00000000000c7919 */ /* 0x000e220000002500 */
[----:B------:R-:W0:Y:S01]  /*9d20*/  LDC.64 R10, c[0x0][0x628] ;  /* 0x00018a00ff0a7b82 */ /* 0x000e220000000a00 */
[----:B------:R-:W-:Y:S01]  /*9d30*/  ULDC UR4, c[0x0][0x150] ;  /* 0x0000540000047ab9 */ /* 0x000fe20000000800 */
[----:B-1234-:R-:W-:Y:S01]  /*9d40*/  IMAD.MOV.U32 R8, RZ, RZ, R16 ;  /* 0x000000ffff087224 */ /* 0x01efe200078e0010 */
[----:B-----5:R-:W1:Y:S01]  /*9d50*/  S2R R24, SR_CTAID.Y ;  /* 0x0000000000187919 */ /* 0x020e620000002600 */
[----:B------:R-:W-:-:S04]  /*9d60*/  IMAD.MOV.U32 R9, RZ, RZ, R17 ;  /* 0x000000ffff097224 */ /* 0x000fc800078e0011 */
[----:B------:R-:W2:Y:S08]  /*9d70*/  LDC R21, c[0x0][0x144] ;  /* 0x00005100ff157b82 */ /* 0x000eb00000000800 */
[----:B------:R-:W3:Y:S08]  /*9d80*/  LDC R0, c[0x0][0x630] ;  /* 0x00018c00ff007b82 */ /* 0x000ef00000000800 */
[----:B------:R-:W4:Y:S01]  /*9d90*/  LDC.64 R14, c[0x0][0x620] ;  /* 0x00018800ff0e7b82 */ /* 0x000f220000000a00 */
[----:B0-----:R-:W-:-:S04]  /*9da0*/  ISETP.NE.U32.AND P0, PT, R10, RZ, PT ;  /* 0x000000ff0a00720c */ /* 0x001fc80003f05070 */
[----:B------:R-:W-:Y:S02]  /*9db0*/  ISETP.NE.AND.EX P0, PT, R11, RZ, PT, P0 ;  /* 0x000000ff0b00720c */ /* 0x000fe40003f05300 */
[----:B------:R-:W-:-:S05]  /*9dc0*/  I2FP.F32.U32 R3, R12 ;  /* 0x0000000c00037245 */ /* 0x000fca0000201000 */
[----:B------:R-:W-:-:S04]  /*9dd0*/  FMUL R3, R3, UR4 ;  /* 0x0000000403037c20 */ /* 0x000fc80008400000 */
[----:B------:R0:W0:Y:S02]  /*9de0*/  F2I.U32.TRUNC.NTZ R20, R3 ;  /* 0x0000000300147305 */ /* 0x000024000020f000 */
[----:B-123--:R-:W-:Y:S05]  /*9df0*/  @!P0 BRA `(.L_x_288) ;  /* 0x0000000000288947 */ /* 0x00efea0003800000 */
[----:B0-----:R-:W0:Y:S02]  /*9e00*/  LDC R3, c[0x0][0x634] ;  /* 0x00018d00ff037b82 */ /* 0x001e240000000800 */
        /* <DEDUP_REMOVED lines=9> */
.L_x_288:
[----:B------:R-:W1:Y:S01]  /*9ea0*/  LDC.64 R28, c[0x0][0x640] ;  /* 0x00019000ff1c7b82 */ /* 0x000e620000000a00 */
[-CC-:B------:R-:W-:Y:S01]  /*9eb0*/  SHF.R.U64 R23, R8, R0.reuse, R9.reuse ;  /* 0x0000000008177219 */ /* 0x180fe20000001209 */
[----:B0-----:R-:W-:Y:S01]  /*9ec0*/  IMAD.MOV R20, RZ, RZ, -R20 ;  /* 0x000000ffff147224 */ /* 0x001fe200078e0a14 */
[----:B------:R-:W-:Y:S01]  /*9ed0*/  SHF.R.U32.HI R0, RZ, R0, R9 ;  /* 0x00000000ff007219 */ /* 0x000fe20000011609 */
[----:B------:R-:W-:Y:S01]  /*9ee0*/  ULDC UR4, c[0x0][0x154] ;  /* 0x0000550000047ab9 */ /* 0x000fe20000000800 */
[----:B------:R-:W-:Y:S01]  /*9ef0*/  IADD3 R3, P0, RZ, -R23, RZ ;  /* 0x80000017ff037210 */ /* 0x000fe20007f1e0ff */
[----:B------:R-:W-:Y:S02]  /*9f00*/  IMAD R21, R21, R20, R12 ;  /* 0x0000001415157224 */ /* 0x000fe400078e020c */
[----:B------:R-:W0:Y:S01]  /*9f10*/  LDC R6, c[0x0][0x618] ;  /* 0x00018600ff067b82 */ /* 0x000e220000000800 */
[----:B------:R-:W-:Y:S02]  /*9f20*/  IMAD.MOV.U32 R7, RZ, RZ, 0x1 ;  /* 0x00000001ff077424 */ /* 0x000fe400078e00ff */
[----:B------:R-:W-:-:S04]  /*9f30*/  IMAD.X R5, RZ, RZ, ~R0, P0 ;  /* 0x000000ffff057224 */ /* 0x000fc800000e0e00 */
[-C--:B----4-:R-:W-:Y:S01]  /*9f40*/  IMAD R0, R5, R14.reuse, RZ ;  /* 0x0000000e05007224 */ /* 0x090fe200078e02ff */
[----:B------:R-:W2:Y:S01]  /*9f50*/  LDC R8, c[0x0][0x608] ;  /* 0x00018200ff087b82 */ /* 0x000ea20000000800 */
[----:B------:R-:W-:-:S04]  /*9f60*/  IMAD.WIDE.U32 R4, R3, R14, R16 ;  /* 0x0000000e03047225 */ /* 0x000fc800078e0010 */
[----:B------:R-:W-:Y:S01]  /*9f70*/  IMAD R3, R3, R15, R0 ;  /* 0x0000000f03037224 */ /* 0x000fe200078e0200 */
[----:B------:R-:W-:Y:S02]  /*9f80*/  I2FP.F32.U32 R0, R24 ;  /* 0x0000001800007245 */ /* 0x000fe40000201000 */
[----:B------:R-:W3:Y:S01]  /*9f90*/  LDC R26, c[0x0][0x658] ;  /* 0x00019600ff1a7b82 */ /* 0x000ee20000000800 */
[----:B------:R-:W-:Y:S01]  /*9fa0*/  IMAD.IADD R3, R5, 0x1, R3 ;  /* 0x0000000105037824 */ /* 0x000fe200078e0203 */
[----:B-1----:R-:W-:Y:S01]  /*9fb0*/  ISETP.NE.U32.AND P0, PT, R28, RZ, PT ;  /* 0x000000ff1c00720c */ /* 0x002fe20003f05070 */
[----:B------:R-:W-:Y:S01]  /*9fc0*/  FMUL R0, R0, UR4 ;  /* 0x0000000400007c20 */ /* 0x000fe20008400000 */
[----:B------:R-:W-:Y:S02]  /*9fd0*/  IMAD.MOV.U32 R5, RZ, RZ, -0x1 ;  /* 0xffffffffff057424 */ /* 0x000fe400078e00ff */
[----:B------:R-:W-:Y:S01]  /*9fe0*/  ISETP.NE.AND.EX P0, PT, R29, RZ, PT, P0 ;  /* 0x000000ff1d00720c */ /* 0x000fe20003f05300 */
[----:B------:R1:W4:Y:S01]  /*9ff0*/  F2I.U32.TRUNC.NTZ R13, R0 ;  /* 0x00000000000d7305 */ /* 0x000322000020f000 */
[----:B------:R-:W1:Y:S01]  /*a000*/  LDC R15, c[0x0][0x148] ;  /* 0x00005200ff0f7b82 */ /* 0x000e620000000800 */
[----:B0-----:R-:W-:-:S02]  /*a010*/  SHF.R.U64 R12, R4, R6, R3 ;  /* 0x00000006040c7219 */ /* 0x001fc40000001203 */
[----:B------:R-:W-:-:S05]  /*a020*/  SHF.R.U32.HI R3, RZ, R6, R3 ;  /* 0x00000006ff037219 */ /* 0x000fca0000011603 */
[----:B------:R-:W0:Y:S01]  /*a030*/  LDC R20, c[0x0][0x600] ;  /* 0x00018000ff147b82 */ /* 0x000e220000000800 */
[-CC-:B--2---:R-:W-:Y:S02]  /*a040*/  SHF.R.U64 R10, R12, R8.reuse, R3.reuse ;  /* 0x000000080c0a7219 */ /* 0x184fe40000001203 */
[----:B------:R-:W-:-:S05]  /*a050*/  SHF.R.U32.HI R3, RZ, R8, R3 ;  /* 0x00000008ff037219 */ /* 0x000fca0000011603 */
[----:B------:R-:W2:Y:S01]  /*a060*/  LDC R27, c[0x0][0x648] ;  /* 0x00019200ff1b7b82 */ /* 0x000ea20000000800 */
[-C--:B---3--:R-:W-:Y:S02]  /*a070*/  SHF.L.U32 R4, R5, R26.reuse, RZ ;  /* 0x0000001a05047219 */ /* 0x088fe400000006ff */
[--C-:B------:R-:W-:Y:S02]  /*a080*/  SHF.R.U64 R14, R10, R26, R3.reuse ;  /* 0x0000001a0a0e7219 */ /* 0x100fe40000001203 */
[----:B------:R-:W-:Y:S02]  /*a090*/  LOP3.LUT R25, RZ, R4, RZ, 0x33, !PT ;  /* 0x00000004ff197212 */ /* 0x000fe400078e33ff */
[-C--:B------:R-:W-:Y:S01]  /*a0a0*/  SHF.R.U32.HI R5, RZ, R26.reuse, R3 ;  /* 0x0000001aff057219 */ /* 0x080fe20000011603 */
[----:B------:R-:W3:Y:S01]  /*a0b0*/  LDC R30, c[0x0][0x638] ;  /* 0x00018e00ff1e7b82 */ /* 0x000ee20000000800 */
[----:B------:R-:W-:Y:S01]  /*a0c0*/  SHF.L.U32 R154, R7, R26, RZ ;  /* 0x0000001a079a7219 */ /* 0x000fe200000006ff */
[----:B------:R-:W-:-:S06]  /*a0d0*/  IMAD.MOV.U32 R4, RZ, RZ, R14 ;  /* 0x000000ffff047224 */ /* 0x000fcc00078e000e */
[----:B------:R-:W0:Y:S01]  /*a0e0*/  LDC R31, c[0x0][0x610] ;  /* 0x00018400ff1f7b82 */ /* 0x000e220000000800 */
[----:B----4-:R-:W-:Y:S05]  /*a0f0*/  @!P0 BRA `(.L_x_289) ;  /* 0x0000000000288947 */ /* 0x010fea0003800000 */
        /* <DEDUP_REMOVED lines=10> */
.L_x_289:
[----:B------:R-:W-:Y:S01]  /*a1a0*/  ISETP.NE.AND P0, PT, R2, 0x1, PT ;  /* 0x000000010200780c */ /* 0x000fe20003f05270 */
[----:B0-----:R-:W-:Y:S01]  /*a1b0*/  VIADD R7, R20, 0xffffffff ;  /* 0xffffffff14077836 */ /* 0x001fe20000000000 */
[----:B-12---:R-:W-:Y:S01]  /*a1c0*/  SHF.R.U64 R0, R4, R27, R5 ;  /* 0x0000001b04007219 */ /* 0x006fe20000001205 */
[----:B------:R-:W-:Y:S01]  /*a1d0*/  IMAD.MOV R13, RZ, RZ, -R13 ;  /* 0x000000ffff0d7224 */ /* 0x000fe200078e0a0d */
[----:B------:R-:W-:Y:S01]  /*a1e0*/  LOP3.LUT R5, R10, R25, RZ, 0xc0, !PT ;  /* 0x000000190a057212 */ /* 0x000fe200078ec0ff */
[----:B------:R-:W-:Y:S02]  /*a1f0*/  IMAD.MOV.U32 R4, RZ, RZ, 0x1 ;  /* 0x00000001ff047424 */ /* 0x000fe400078e00ff */
[----:B------:R-:W-:Y:S02]  /*a200*/  IMAD.MOV R3, RZ, RZ, -R0 ;  /* 0x000000ffff037224 */ /* 0x000fe400078e0a00 */
[----:B------:R-:W-:Y:S01]  /*a210*/  IMAD R154, R154, R0, R5 ;  /* 0x000000009a9a7224 */ /* 0x000fe200078e0205 */
[----:B------:R-:W-:Y:S01]  /*a220*/  LOP3.LUT R5, R12, R7, RZ, 0xc0, !PT ;  /* 0x000000070c057212 */ /* 0x000fe200078ec0ff */
[----:B---3--:R-:W-:-:S02]  /*a230*/  IMAD R0, R3, R30, R14 ;  /* 0x0000001e03007224 */ /* 0x008fc400078e020e */
[----:B------:R-:W-:Y:S02]  /*a240*/  @P0 IMAD R21, R15, R13, R24 ;  /* 0x0000000d0f150224 */ /* 0x000fe400078e0218 */
[----:B------:R-:W-:Y:S01]  /*a250*/  IMAD R3, R0, R20, R5 ;  /* 0x0000001400037224 */ /* 0x000fe200078e0205 */
[----:B------:R-:W-:Y:S01]  /*a260*/  PRMT R0, R4, 0x7610, R0 ;  /* 0x0000761004007816 */ /* 0x000fe20000000000 */
[----:B------:R-:W-:-:S05]  /*a270*/  IMAD R154, R154, R31, R21 ;  /* 0x0000001f9a9a7224 */ /* 0x000fca00078e0215 */
[----:B------:R-:W-:Y:S02]  /*a280*/  SEL R153, R3, R154, !P0 ;  /* 0x0000009a03997207 */ /* 0x000fe40004000000 */
[----:B------:R-:W-:-:S07]  /*a290*/  SEL R154, R154, R3, !P0 ;  /* 0x000000039a9a7207 */ /* 0x000fce0004000000 */
.L_x_287:
[----:B------:R-:W-:-:S13]  /*a2a0*/  LOP3.LUT P0, RZ, R0, 0xff, RZ, 0xc0, !PT ;  /* 0x000000ff00ff7812 */ /* 0x000fda000780c0ff */
[----:B------:R-:W-:Y:S05]  /*a2b0*/  @P0 BRA `(.L_x_290) ;  /* 0xffffff6c00d00947 */ /* 0x000fea000383ffff */
[----:B------:R-:W-:Y:S05]  /*a2c0*/  EXIT ;  /* 0x000000000000794d */ /* 0x000fea0003800000 */
.L_x_7:
[----:B0-----:R-:W-:Y:S01]  /*a2d0*/  ULDC.64 UR4, c[0x0][0x650] ;  /* 0x0001940000047ab9 */ /* 0x001fe20000000a00 */
        /* <DEDUP_REMOVED lines=25> */
.L_x_292:
[----:B------:R-:W0:Y:S01]  /*a470*/  LDC.64 R28, c[0x0][0x640] ;  /* 0x00019000ff1c7b82 */ /* 0x000e220000000a00 */
[-CC-:B------:R-:W-:Y:S01]  /*a480*/  SHF.R.U64 R22, R12, R6.reuse, R13.reuse ;  /* 0x000000060c167219 */ /* 0x180fe2000000120d */
[----:B------:R-:W-:Y:S01]  /*a490*/  IMAD.MOV.U32 R30, RZ, RZ, 0x1 ;  /* 0x00000001ff1e7424 */ /* 0x000fe200078e00ff */
[----:B------:R-:W-:Y:S02]  /*a4a0*/  SHF.R.U32.HI R6, RZ, R6, R13 ;  /* 0x00000006ff067219 */ /* 0x000fe4000001160d */
        /* <DEDUP_REMOVED lines=8> */
[----:B------:R-:W-:Y:S01]  /*a530*/  IMAD.IADD R9, R9, 0x1, R11 ;  /* 0x0000000109097824 */ /* 0x000fe200078e020b */
[----:B0-----:R-:W-:-:S04]  /*a540*/  ISETP.NE.U32.AND P0, PT, R28, RZ, PT ;  /* 0x000000ff1c00720c */ /* 0x001fc80003f05070 */
[----:B------:R-:W-:Y:S02]  /*a550*/  ISETP.NE.AND.EX P0, PT, R29, RZ, PT, P0 ;  /* 0x000000ff1d00720c */ /* 0x000fe40003f05300 */
[----:B------:R-:W0:Y:S01]  /*a560*/  LDC R20, c[0x0][0x600] ;  /* 0x00018000ff147b82 */ /* 0x000e220000000800 */
[-CC-:B-1----:R-:W-:Y:S01]  /*a570*/  SHF.R.U64 R14, R8, R10.reuse, R9.reuse ;  /* 0x0000000a080e7219 */ /* 0x182fe20000001209 */
[----:B------:R-:W-:Y:S01]  /*a580*/  IMAD.MOV.U32 R8, RZ, RZ, -0x1 ;  /* 0xffffffffff087424 */ /* 0x000fe200078e00ff */
[----:B------:R-:W-:-:S05]  /*a590*/  SHF.R.U32.HI R9, RZ, R10, R9 ;  /* 0x0000000aff097219 */ /* 0x000fca0000011609 */
[----:B------:R-:W1:Y:S01]  /*a5a0*/  LDC R26, c[0x0][0x648] ;  /* 0x00019200ff1a7b82 */ /* 0x000e620000000800 */
[-CC-:B--2---:R-:W-:Y:S02]  /*a5b0*/  SHF.R.U64 R21, R14, R12.reuse, R9.reuse ;  /* 0x0000000c0e157219 */ /* 0x184fe40000001209 */
[----:B------:R-:W-:-:S05]  /*a5c0*/  SHF.R.U32.HI R6, RZ, R12, R9 ;  /* 0x0000000cff067219 */ /* 0x000fca0000011609 */
[----:B------:R-:W2:Y:S01]  /*a5d0*/  LDC R27, c[0x0][0x638] ;  /* 0x00018e00ff1b7b82 */ /* 0x000ea20000000800 */
[-C--:B---3--:R-:W-:Y:S02]  /*a5e0*/  SHF.L.U32 R8, R8, R25.reuse, RZ ;  /* 0x0000001908087219 */ /* 0x088fe400000006ff */
[-CC-:B------:R-:W-:Y:S02]  /*a5f0*/  SHF.R.U64 R23, R21, R25.reuse, R6.reuse ;  /* 0x0000001915177219 */ /* 0x180fe40000001206 */
[----:B------:R-:W-:Y:S02]  /*a600*/  LOP3.LUT R32, RZ, R8, RZ, 0x33, !PT ;  /* 0x00000008ff207212 */ /* 0x000fe400078e33ff */
[----:B------:R-:W-:Y:S01]  /*a610*/  SHF.R.U32.HI R9, RZ, R25, R6 ;  /* 0x00000019ff097219 */ /* 0x000fe20000011606 */
[----:B------:R-:W3:Y:S01]  /*a620*/  LDC R31, c[0x0][0x610] ;  /* 0x00018400ff1f7b82 */ /* 0x000ee20000000800 */
[----:B------:R-:W-:Y:S01]  /*a630*/  IMAD.MOV.U32 R8, RZ, RZ, R23 ;  /* 0x000000ffff087224 */ /* 0x000fe200078e0017 */
[----:B------:R-:W-:Y:S06]  /*a640*/  @!P0 BRA `(.L_x_293) ;  /* 0x0000000000288947 */ /* 0x000fec0003800000 */
        /* <DEDUP_REMOVED lines=10> */
.L_x_293:
[----:B------:R-:W-:Y:S02]  /*a6f0*/  ISETP.NE.AND P0, PT, R2, 0x1, PT ;  /* 0x000000010200780c */ /* 0x000fe40003f05270 */
[----:B-1----:R-:W-:Y:S01]  /*a700*/  SHF.R.U64 R6, R8, R26, R9 ;  /* 0x0000001a08067219 */ /* 0x002fe20000001209 */
[----:B0-----:R-:W-:Y:S01]  /*a710*/  VIADD R9, R20, 0xffffffff ;  /* 0xffffffff14097836 */ /* 0x001fe20000000000 */
[----:B------:R-:W-:Y:S02]  /*a720*/  SHF.L.U32 R30, R30, R25, RZ ;  /* 0x000000191e1e7219 */ /* 0x000fe400000006ff */
[----:B------:R-:W-:Y:S01]  /*a730*/  LOP3.LUT R5, R21, R32, RZ, 0xc0, !PT ;  /* 0x0000002015057212 */ /* 0x000fe200078ec0ff */
[----:B------:R-:W-:-:S04]  /*a740*/  IMAD.MOV R8, RZ, RZ, -R6 ;  /* 0x000000ffff087224 */ /* 0x000fc800078e0a06 */
[----:B------:R-:W-:Y:S01]  /*a750*/  IMAD R6, R30, R6, R5 ;  /* 0x000000061e067224 */ /* 0x000fe200078e0205 */
[----:B------:R-:W-:Y:S01]  /*a760*/  LOP3.LUT R5, R14, R9, RZ, 0xc0, !PT ;  /* 0x000000090e057212 */ /* 0x000fe200078ec0ff */
[----:B------:R-:W-:Y:S02]  /*a770*/  @P0 IMAD R3, R7, R24, R4 ;  /* 0x0000001807030224 */ /* 0x000fe400078e0204 */
[----:B--2---:R-:W-:Y:S02]  /*a780*/  IMAD R4, R8, R27, R23 ;  /* 0x0000001b08047224 */ /* 0x004fe400078e0217 */
[----:B---3--:R-:W-:Y:S02]  /*a790*/  IMAD R3, R6, R31, R3 ;  /* 0x0000001f06037224 */ /* 0x008fe400078e0203 */
[----:B------:R-:W-:Y:S02]  /*a7a0*/  IMAD R4, R4, R20, R5 ;  /* 0x0000001404047224 */ /* 0x000fe400078e0205 */
[----:B------:R-:W-:-:S02]  /*a7b0*/  IMAD.MOV.U32 R8, RZ, RZ, 0x1 ;  /* 0x00000001ff087424 */ /* 0x000fc400078e00ff */
[----:B------:R-:W-:Y:S01]  /*a7c0*/  IMAD.MOV.U32 R6, RZ, RZ, R22 ;  /* 0x000000ffff067224 */ /* 0x000fe200078e0016 */
[----:B------:R-:W-:Y:S02]  /*a7d0*/  SEL R20, R4, R3, !P0 ;  /* 0x0000000304147207 */ /* 0x000fe40004000000 */
[----:B------:R-:W-:-:S07]  /*a7e0*/  SEL R21, R3, R4, !P0 ;  /* 0x0000000403157207 */ /* 0x000fce0004000000 */
.L_x_291:
[----:B------:R-:W-:-:S08]  /*a7f0*/  NOP ;  /* 0x0000000000007918 */ /* 0x000fd00000000000 */
[----:B------:R-:W0:-:S00]  /*a800*/  USETMAXREG.DEALLOC.CTAPOOL 0x28 ;  /* 0x00000028000079c8 */ /* 0x000e0000080e0500 */
[----:B0-----:R-:W-:-:S13]  /*a810*/  ISETP.NE.AND P0, PT, R0, RZ, PT ;  /* 0x000000ff0000720c */ /* 0x001fda0003f05270 */
[----:B------:R-:W-:Y:S05]  /*a820*/  @P0 EXIT ;  /* 0x000000000000094d */ /* 0x000fea0003800000 */
[----:B------:R-:W-:Y:S01]  /*a830*/  LOP3.LUT P0, RZ, R8, 0xff, RZ, 0xc0, !PT ;  /* 0x000000ff08ff7812 */ /* 0x000fe2000780c0ff */
[----:B------:R-:W-:Y:S02]  /*a840*/  IMAD.MOV.U32 R0, RZ, RZ, 0x1 ;  /* 0x00000001ff007424 */ /* 0x000fe400078e00ff */
[----:B------:R-:W-:-:S10]  /*a850*/  IMAD.MOV.U32 R3, RZ, RZ, RZ ;  /* 0x000000ffff037224 */ /* 0x000fd400078e00ff */
[----:B------:R-:W-:Y:S05]  /*a860*/  @!P0 BRA `(.L_x_294) ;  /* 0x0000000c00448947 */ /* 0x000fea0003800000 */
[----:B------:R-:W0:Y:S01]  /*a870*/  LDC R0, c[0x0][0x28c] ;  /* 0x0000a300ff007b82 */ /* 0x000e220000000800 */
[----:B------:R-:W1:Y:S01]  /*a880*/  S2R R9, SR_CgaCtaId ;  /* 0x0000000000097919 */ /* 0x000e620000008800 */
[----:B------:R-:W-:Y:S01]  /*a890*/  ULDC UR5, c[0x0][0x600] ;  /* 0x0001800000057ab9 */ /* 0x000fe20000000800 */
[----:B------:R-:W-:Y:S01]  /*a8a0*/  ULDC UR4, c[0x0][0xc] ;  /* 0x0000030000047ab9 */ /* 0x000fe20000000800 */
[----:B------:R-:W-:Y:S01]  /*a8b0*/  UIADD3 UR16, UR5, -0x1, URZ ;  /* 0xffffffff05107890 */ /* 0x000fe2000fffe03f */
[----:B------:R-:W-:Y:S01]  /*a8c0*/  BSSY B0, `(.L_x_294) ;  /* 0x00000cb000007945 */ /* 0x000fe20003800000 */
[----:B------:R-:W-:Y:S01]  /*a8d0*/  ULDC UR6, c[0x0][0x658] ;  /* 0x0001960000067ab9 */ /* 0x000fe20000000800 */
[----:B------:R-:W-:Y:S01]  /*a8e0*/  ULDC UR5, c[0x0][0x10] ;  /* 0x0000040000057ab9 */ /* 0x000fe20000000800 */
[----:B------:R-:W-:Y:S01]  /*a8f0*/  UMOV UR7, 0xffffffff ;  /* 0xffffffff00077882 */ /* 0x000fe20000000000 */
[----:B------:R-:W-:Y:S01]  /*a900*/  UMOV UR8, 0x1 ;  /* 0x0000000100087882 */ /* 0x000fe20000000000 */
[----:B------:R-:W-:Y:S01]  /*a910*/  UIMAD.WIDE.U32 UR4, UR4, UR5, URZ ;  /* 0x00000005040472a5 */ /* 0x000fe2000f8e003f */
[----:B------:R-:W-:Y:S01]  /*a920*/  IMAD.MOV.U32 R10, RZ, RZ, 0x1 ;  /* 0x00000001ff0a7424 */ /* 0x000fe200078e00ff */
[----:B------:R-:W-:Y:S01]  /*a930*/  USHF.L.U32 UR7, UR7, UR6, URZ ;  /* 0x0000000607077299 */ /* 0x000fe2000800063f */
[----:B------:R-:W-:Y:S01]  /*a940*/  LOP3.LUT R13, R19, 0x2, RZ, 0xfc, !PT ;  /* 0x00000002130d7812 */ /* 0x000fe200078efcff */
[----:B------:R-:W-:-:S02]  /*a950*/  USHF.L.U32 UR18, UR8, UR6, URZ ;  /* 0x0000000608127299 */ /* 0x000fc4000800063f */
[----:B------:R-:W-:Y:S01]  /*a960*/  ULOP3.LUT UR17, URZ, UR7, URZ, 0x33, !UPT ;  /* 0x000000073f117292 */ /* 0x000fe2000f8e333f */
[----:B------:R-:W-:Y:S01]  /*a970*/  ULDC UR6, c[0x0][0x14] ;  /* 0x0000050000067ab9 */ /* 0x000fe20000000800 */
[----:B------:R-:W-:Y:S01]  /*a980*/  ULDC.64 UR22, c[0x0][0x198] ;  /* 0x0000660000167ab9 */ /* 0x000fe20000000a00 */
[----:B------:R-:W-:Y:S02]  /*a990*/  UIMAD.WIDE.U32 UR20, UR4, UR6, URZ ;  /* 0x00000006041472a5 */ /* 0x000fe4000f8e003f */
[----:B------:R-:W-:Y:S01]  /*a9a0*/  UIMAD UR13, UR5, UR6, URZ ;  /* 0x00000006050d72a4 */ /* 0x000fe2000f8e023f */
[----:B0-----:R-:W-:-:S03]  /*a9b0*/  VIADD R0, R0, 0x3f ;  /* 0x0000003f00007836 */ /* 0x001fc60000000000 */
[----:B------:R-:W-:Y:S02]  /*a9c0*/  UIADD3 UR13, UR21, UR13, URZ ;  /* 0x0000000d150d7290 */ /* 0x000fe4000fffe03f */
[----:B------:R-:W-:-:S04]  /*a9d0*/  SHF.R.S32.HI R3, RZ, 0x1f, R0 ;  /* 0x0000001fff037819 */ /* 0x000fc80000011400 */
[----:B------:R-:W-:Y:S01]  /*a9e0*/  LEA.HI R8, R3, R0, RZ, 0x6 ;  /* 0x0000000003087211 */ /* 0x000fe200078f30ff */
[----:B-1----:R-:W-:Y:S02]  /*a9f0*/  IMAD.SHL.U32 R11, R9, 0x20, RZ ;  /* 0x00000020090b7824 */ /* 0x002fe400078e00ff */
[----:B------:R-:W-:Y:S01]  /*aa00*/  IMAD.MOV.U32 R0, RZ, RZ, 0x1 ;  /* 0x00000001ff007424 */ /* 0x000fe200078e00ff */
[----:B------:R-:W-:Y:S01]  /*aa10*/  SHF.R.S32.HI R8, RZ, 0x6, R8 ;  /* 0x00000006ff087819 */ /* 0x000fe20000011408 */
[----:B------:R-:W-:Y:S01]  /*aa20*/  IMAD.MOV.U32 R3, RZ, RZ, RZ ;  /* 0x000000ffff037224 */ /* 0x000fe200078e00ff */
[----:B------:R-:W-:Y:S01]  /*aa30*/  LOP3.LUT R11, R11, 0xe0, RZ, 0xc0, !PT ;  /* 0x000000e00b0b7812 */ /* 0x000fe200078ec0ff */
[----:B------:R-:W-:Y:S02]  /*aa40*/  IMAD.SHL.U32 R9, R9, 0x800, RZ ;  /* 0x0000080009097824 */ /* 0x000fe400078e00ff */
[----:B------:R-:W-:-:S07]  /*aa50*/  VIADD R12, R8, 0x1 ;  /* 0x00000001080c7836 */ /* 0x000fce0000000000 */
.L_x_305:
[----:B------:R-:W-:-:S03]  /*aa60*/  UMOV UR4, 0xffffffff ;  /* 0xffffffff00047882 */ /* 0x000fc60000000000 */
[----:B------:R-:W-:Y:S05]  /*aa70*/  BRA.DIV UR4, `(.L_x_295) ;  /* 0x0000000e04a87947 */ /* 0x000fea000b800000 */
[----:B------:R-:W-:-:S13]  /*aa80*/  ELECT P6, URZ, PT ;  /* 0x00000000003f782f */ /* 0x000fda00038c0000 */
.L_x_316:
[----:B------:R-:W0:Y:S01]  /*aa90*/  LDC R4, c[0x0][0x28c] ;  /* 0x0000a300ff047b82 */ /* 0x000e220000000800 */
[----:B------:R-:W-:Y:S01]  /*aaa0*/  BSSY B1, `(.L_x_296) ;  /* 0x0000038000017945 */ /* 0x000fe20003800000 */
[----:B0-----:R-:W-:-:S13]  /*aab0*/  ISETP.LT.OR P6, PT, R4, 0x1, !P6 ;  /* 0x000000010400780c */ /* 0x001fda00077c1670 */
[----:B------:R-:W-:Y:S05]  /*aac0*/  @P6 BRA `(.L_x_297) ;  /* 0x0000000000d46947 */ /* 0x000fea0003800000 */
[----:B------:R-:W-:Y:S02]  /*aad0*/  IMAD.SHL.U32 R21, R21, 0x80, RZ ;  /* 0x0000008015157824 */ /* 0x000fe400078e00ff */
[----:B------:R-:W-:Y:S02]  /*aae0*/  IMAD R20, R20, 0x100, R11 ;  /* 0x0000010014147824 */ /* 0x000fe400078e020b */
[----:B------:R-:W-:Y:S02]  /*aaf0*/  IMAD.MOV.U32 R24, RZ, RZ, RZ ;  /* 0x000000ffff187224 */ /* 0x000fe400078e00ff */
[----:B------:R-:W-:Y:S02]  /*ab00*/  IMAD.MOV.U32 R4, RZ, RZ, R12 ;  /* 0x000000ffff047224 */ /* 0x000fe400078e000c */
[----:B------:R-:W-:Y:S02]  /*ab10*/  IMAD.MOV.U32 R5, RZ, RZ, R0 ;  /* 0x000000ffff057224 */ /* 0x000fe400078e0000 */
[----:B------:R-:W-:-:S07]  /*ab20*/  IMAD.MOV.U32 R7, RZ, RZ, R3 ;  /* 0x000000ffff077224 */ /* 0x000fce00078e0003 */
.L_x_300:
[----:B------:R-:W0:Y:S01]  /*ab30*/  S2R R15, SR_CgaCtaId ;  /* 0x00000000000f7919 */ /* 0x000e220000008800 */
[----:B------:R-:W-:Y:S02]  /*ab40*/  MOV R14, 0x400 ;  /* 0x00000400000e7802 */ /* 0x000fe40000000f00 */
[----:B------:R-:W-:Y:S02]  /*ab50*/  LOP3.LUT P1, RZ, R18, 0x7f, RZ, 0xc0, !PT ;  /* 0x0000007f12ff7812 */ /* 0x000fe4000782c0ff */
[----:B0-----:R-:W-:Y:S02]  /*ab60*/  LEA R22, R15, R14, 0x18 ;  /* 0x0000000e0f167211 */ /* 0x001fe400078ec0ff */
[----:B------:R-:W-:-:S09]  /*ab70*/  SHF.L.U32 R14, R5, 0x1f, RZ ;  /* 0x0000001f050e7819 */ /* 0x000fd200000006ff */
[----:B------:R-:W0:Y:S01]  /*ab80*/  @!P1 LDC R15, c[0x0][0x500] ;  /* 0x00014000ff0f9b82 */ /* 0x000e220000000800 */
[----:B------:R-:W-:-:S04]  /*ab90*/  IMAD R23, R7, 0x8, R22 ;  /* 0x0000000807177824 */ /* 0x000fc800078e0216 */
[----:B------:R-:W1:Y:S02]  /*aba0*/  SYNCS.PHASECHK.TRANS64.TRYWAIT P0, [R23+URZ+0x20], R14 ;  /* 0x0000200e170075a7 */ /* 0x000e64000800017f */
[----:B-1----:R-:W-:Y:S05]  /*abb0*/  @!P0 BRA `(.L_x_298) ;  /* 0x0000000c00788947 */ /* 0x002fea0003800000 */
.L_x_317:
[----:B-1----:R-:W-:Y:S01]  /*abc0*/  PRMT R14, R13, 0x9910, RZ ;  /* 0x000099100d0e7816 */ /* 0x002fe200000000ff */
[----:B0-----:R0:W-:Y:S03]  /*abd0*/  @!P1 SYNCS.ARRIVE.TRANS64 RZ, [R23+URZ], R15 ;  /* 0x0000000f17ff99a7 */ /* 0x0011e6000800003f */
[----:B------:R-:W-:-:S13]  /*abe0*/  ISETP.NE.AND P0, PT, R14, 0x2, PT ;  /* 0x000000020e00780c */ /* 0x000fda0003f05270 */
[----:B0-----:R-:W-:Y:S05]  /*abf0*/  @P0 BRA `(.L_x_299) ;  /* 0x0000000000040947 */ /* 0x001fea0003800000 */
[----:B------:R-:W-:Y:S01]  /*ac00*/  BPT.TRAP 0x1 ;  /* 0x000000040000795c */ /* 0x000fe20000300000 */
.L_x_299:
[----:B------:R-:W-:Y:S01]  /*ac10*/  IMAD.SHL.U32 R14, R7, 0x4000, RZ ;  /* 0x00004000070e7824 */ /* 0x000fe200078e00ff */
[----:B------:R-:W-:Y:S01]  /*ac20*/  R2UR UR9, R23 ;  /* 0x00000000170972ca */ /* 0x000fe200000e0000 */
[----:B------:R-:W-:Y:S01]  /*ac30*/  VIADD R4, R4, 0xffffffff ;  /* 0xffffffff04047836 */ /* 0x000fe20000000000 */
[----:B------:R-:W-:Y:S01]  /*ac40*/  R2UR UR11, R21 ;  /* 0x00000000150b72ca */ /* 0x000fe200000e0000 */
[----:B------:R-:W-:Y:S01]  /*ac50*/  UIADD3 UR4, UP0, UR22, 0xf0, URZ ;  /* 0x000000f016047890 */ /* 0x000fe2000ff1e03f */
[----:B------:R-:W-:Y:S01]  /*ac60*/  LOP3.LUT R15, R14, 0x3800, R9, 0xf8, !PT ;  /* 0x000038000e0f7812 */ /* 0x000fe200078ef809 */
[----:B------:R-:W-:Y:S01]  /*ac70*/  UIADD3 UR24, UP1, UR22, 0x1f0, URZ ;  /* 0x000001f016187890 */ /* 0x000fe2000ff3e03f */
[----:B------:R-:W-:Y:S01]  /*ac80*/  IADD3 R14, R22, 0x100, R14 ;  /* 0x00000100160e7810 */ /* 0x000fe20007ffe00e */
[----:B------:R-:W-:Y:S01]  /*ac90*/  UIADD3.X UR5, URZ, UR23, URZ, UP0, !UPT ;  /* 0x000000173f057290 */ /* 0x000fe200087fe43f */
[----:B------:R-:W-:Y:S01]  /*aca0*/  R2UR UR10, R24 ;  /* 0x00000000180a72ca */ /* 0x000fe200000e0000 */
[----:B------:R-:W-:Y:S01]  /*acb0*/  IMAD R15, R15, 0x2, R22 ;  /* 0x000000020f0f7824 */ /* 0x000fe200078e0216 */
[----:B------:R-:W-:Y:S01]  /*acc0*/  R2UR UR14, R14 ;  /* 0x000000000e0e72ca */ /* 0x000fe200000e0000 */
[----:B------:R-:W-:Y:S01]  /*acd0*/  VIADD R7, R7, 0x1 ;  /* 0x0000000107077836 */ /* 0x000fe20000000000 */
[----:B------:R-:W-:Y:S01]  /*ace0*/  R2UR UR12, R6 ;  /* 0x00000000060c72ca */ /* 0x000fe200000e0000 */
[----:B------:R-:W-:Y:S01]  /*acf0*/  UIADD3.X UR25, URZ, UR23, URZ, UP1, !UPT ;  /* 0x000000173f197290 */ /* 0x000fe20008ffe43f */
[----:B------:R-:W-:Y:S01]  /*ad00*/  R2UR UR8, R15 ;  /* 0x000000000f0872ca */ /* 0x000fe200000e0000 */
[----:B------:R-:W-:Y:S01]  /*ad10*/  UMOV UR6, 0x0 ;  /* 0x0000000000067882 */ /* 0x000fe20000000000 */
[----:B------:R-:W-:Y:S01]  /*ad20*/  R2UR UR19, R20 ;  /* 0x00000000141372ca */ /* 0x000fe200000e0000 */
[----:B------:R-:W-:Y:S01]  /*ad30*/  UMOV UR7, 0x10000000 ;  /* 0x1000000000077882 */ /* 0x000fe20000000000 */
[----:B------:R-:W-:Y:S01]  /*ad40*/  ISETP.GT.AND P1, PT, R4, 0x1, PT ;  /* 0x000000010400780c */ /* 0x000fe20003f24270 */
[----:B------:R-:W-:Y:S01]  /*ad50*/  UMOV UR26, 0xff0000 ;  /* 0x00ff0000001a7882 */ /* 0x000fe20000000000 */
[----:B------:R-:W-:Y:S01]  /*ad60*/  ISETP.NE.AND P0, PT, R7, 0x4, PT ;  /* 0x000000040700780c */ /* 0x000fe20003f05270 */
[----:B------:R-:W-:-:S03]  /*ad70*/  VIADD R24, R24, 0x40 ;  /* 0x0000004018187836 */ /* 0x000fc60000000000 */
[----:B------:R-:W-:Y:S02]  /*ad80*/  SEL R14, RZ, 0x1, P0 ;  /* 0x00000001ff0e7807 */ /* 0x000fe40000000000 */
[----:B------:R-:W-:Y:S01]  /*ad90*/  SEL R7, R7, RZ, P0 ;  /* 0x000000ff07077207 */ /* 0x000fe20000000000 */
[----:B------:R-:W-:Y:S01]  /*ada0*/  UIADD3 UR15, UR8, 0x10100, URZ ;  /* 0x00010100080f7890 */ /* 0x000fe2000fffe03f */
[----:B------:R-:W-:Y:S02]  /*adb0*/  LOP3.LUT R5, R5, R14, RZ, 0x3c, !PT ;  /* 0x0000000e05057212 */ /* 0x000fe400078e3cff */
[----:B------:R-:W-:Y:S02]  /*adc0*/  UMOV UR8, UR14 ;  /* 0x0000000e00087c82 */ /* 0x000fe40008000000 */
[----:B------:R0:W-:Y:S02]  /*add0*/  UTMALDG.3D [UR8], [UR4], desc[UR6] ;  /* 0x00000608040075b4 */ /* 0x0001e40008011000 */
[----:B0-----:R-:W-:Y:S01]  /*ade0*/  UMOV UR8, UR15 ;  /* 0x0000000f00087c82 */ /* 0x001fe20008000000 */
[----:B------:R-:W-:-:S02]  /*adf0*/  UMOV UR11, UR19 ;  /* 0x00000013000b7c82 */ /* 0x000fc40008000000 */
[----:B------:R0:W-:Y:S02]  /*ae00*/  UTMALDG.3D.MULTICAST [UR8], [UR24], UR26, desc[UR6] ;  /* 0x00000608180073b4 */ /* 0x0001e4000801181a */
[----:B0-----:R-:W-:Y:S05]  /*ae10*/  @P1 BRA `(.L_x_300) ;  /* 0xfffffffc00441947 */ /* 0x001fea000383ffff */
.L_x_297:
[----:B------:R-:W-:Y:S05]  /*ae20*/  BSYNC B1 ;  /* 0x0000000000017941 */ /* 0x000fea0003800000 */
.L_x_296:
[----:B------:R-:W-:Y:S01]  /*ae30*/  LOP3.LUT P1, RZ, R10, 0xff, RZ, 0xc0, !PT ;  /* 0x000000ff0aff7812 */ /* 0x000fe2000782c0ff */
[----:B------:R-:W-:Y:S01]  /*ae40*/  IMAD.IADD R3, R8, 0x1, R3 ;  /* 0x0000000108037824 */ /* 0x000fe200078e0203 */
[----:B------:R-:W-:Y:S01]  /*ae50*/  IADD3 R16, P2, R16, UR20, RZ ;  /* 0x0000001410107c10 */ /* 0x000fe2000ff5e0ff */
[----:B------:R-:W-:Y:S01]  /*ae60*/  ULDC.64 UR4, c[0x0][0x650] ;  /* 0x0001940000047ab9 */ /* 0x000fe20000000a00 */
[----:B------:R-:W-:Y:S01]  /*ae70*/  BSSY B1, `(.L_x_301) ;  /* 0x000006d000017945 */ /* 0x000fe20003800000 */
[----:B------:R-:W-:Y:S01]  /*ae80*/  IMAD.MOV.U32 R21, RZ, RZ, -0x1 ;  /* 0xffffffffff157424 */ /* 0x000fe200078e00ff */
[----:B------:R-:W-:Y:S01]  /*ae90*/  ISETP.GT.U32.AND P0, PT, R3, 0x3, PT ;  /* 0x000000030300780c */ /* 0x000fe20003f04070 */
[----:B------:R-:W-:Y:S01]  /*aea0*/  IMAD.MOV.U32 R20, RZ, RZ, -0x1 ;  /* 0xffffffffff147424 */ /* 0x000fe200078e00ff */
[----:B------:R-:W-:Y:S02]  /*aeb0*/  SHF.R.U32.HI R4, RZ, 0x2, R3 ;  /* 0x00000002ff047819 */ /* 0x000fe40000011603 */
[----:B------:R-:W-:-:S02]  /*aec0*/  ISETP.LT.U32.AND P0, PT, R8, 0x4, P0 ;  /* 0x000000040800780c */ /* 0x000fc40000701070 */
[----:B------:R-:W-:Y:S01]  /*aed0*/  IADD3.X R17, R17, UR13, RZ, P2, !PT ;  /* 0x0000000d11117c10 */ /* 0x000fe200097fe4ff */
[----:B------:R-:W0:Y:S01]  /*aee0*/  @P1 S2R R6, SR_CgaCtaId ;  /* 0x0000000000061919 */ /* 0x000e220000008800 */
[----:B------:R-:W-:Y:S02]  /*aef0*/  @P1 MOV R5, 0x400 ;  /* 0x0000040000051802 */ /* 0x000fe40000000f00 */
[----:B------:R-:W-:Y:S02]  /*af00*/  ISETP.GE.U32.AND P2, PT, R16, UR4, PT ;  /* 0x0000000410007c0c */ /* 0x000fe4000bf46070 */
[----:B------:R-:W-:Y:S02]  /*af10*/  LOP3.LUT R4, R4, 0x1, RZ, 0xc0, !PT ;  /* 0x0000000104047812 */ /* 0x000fe400078ec0ff */
[----:B------:R-:W-:Y:S02]  /*af20*/  LOP3.LUT R3, R3, 0x3, RZ, 0xc0, !PT ;  /* 0x0000000303037812 */ /* 0x000fe400078ec0ff */
[----:B------:R-:W-:-:S02]  /*af30*/  PRMT R10, RZ, 0x7610, R10 ;  /* 0x00007610ff0a7816 */ /* 0x000fc4000000000a */
[----:B0-----:R-:W-:Y:S01]  /*af40*/  @P1 LEA R5, R6, R5, 0x18 ;  /* 0x0000000506051211 */ /* 0x001fe200078ec0ff */
[----:B------:R-:W-:-:S03]  /*af50*/  IMAD.MOV.U32 R6, RZ, RZ, -0x1 ;  /* 0xffffffffff067424 */ /* 0x000fc600078e00ff */
[----:B------:R0:W-:Y:S01]  /*af60*/  @P1 SYNCS.ARRIVE.TRANS64.A1T0 RZ, [R5+URZ+0x58], RZ ;  /* 0x000058ff05ff19a7 */ /* 0x0001e2000810003f */
[----:B------:R-:W-:-:S04]  /*af70*/  ISETP.NE.U32.AND P1, PT, R4, 0x1, PT ;  /* 0x000000010400780c */ /* 0x000fc80003f25070 */
[----:B------:R-:W-:Y:S02]  /*af80*/  ISETP.GT.U32.AND P1, PT, R8, 0x3, !P1 ;  /* 0x000000030800780c */ /* 0x000fe40004f24070 */
[----:B0-----:R-:W-:Y:S02]  /*af90*/  SEL R5, RZ, 0x1, !P0 ;  /* 0x00000001ff057807 */ /* 0x001fe40004000000 */
[----:B------:R-:W-:Y:S02]  /*afa0*/  ISETP.GE.U32.AND.EX P0, PT, R17, UR5, PT, P2 ;  /* 0x0000000511007c0c */ /* 0x000fe4000bf06120 */
[----:B------:R-:W-:-:S04]  /*afb0*/  SEL R4, RZ, 0x1, !P1 ;  /* 0x00000001ff047807 */ /* 0x000fc80004800000 */
[----:B------:R-:W-:Y:S02]  /*afc0*/  LOP3.LUT R0, R4, R0, R5, 0x96, !PT ;  /* 0x0000000004007212 */ /* 0x000fe400078e9605 */
[----:B------:R-:W-:-:S05]  /*afd0*/  PRMT R4, RZ, 0x7610, R4 ;  /* 0x00007610ff047816 */ /* 0x000fca0000000004 */
[----:B------:R-:W-:Y:S05]  /*afe0*/  @P0 BRA `(.L_x_302) ;  /* 0x0000000400540947 */ /* 0x000fea0003800000 */
[----:B------:R-:W0:Y:S01]  /*aff0*/  S2R R15, SR_CTAID.X ;  /* 0x00000000000f7919 */ /* 0x000e220000002500 */
[----:B------:R-:W-:Y:S01]  /*b000*/  ULDC.64 UR4, c[0x0][0x628] ;  /* 0x00018a0000047ab9 */ /* 0x000fe20000000a00 */
[----:B------:R-:W-:Y:S01]  /*b010*/  ULDC UR7, c[0x0][0x630] ;  /* 0x00018c0000077ab9 */ /* 0x000fe20000000800 */
[----:B------:R-:W-:Y:S01]  /*b020*/  ISETP.NE.U32.AND P0, PT, RZ, UR4, PT ;  /* 0x00000004ff007c0c */ /* 0x000fe2000bf05070 */
[----:B------:R-:W1:Y:S01]  /*b030*/  S2R R20, SR_CTAID.Y ;  /* 0x0000000000147919 */ /* 0x000e620000002600 */
[----:B------:R-:W-:Y:S01]  /*b040*/  ULDC UR8, c[0x0][0x150] ;  /* 0x0000540000087ab9 */ /* 0x000fe20000000800 */
[----:B------:R-:W-:Y:S01]  /*b050*/  IMAD.MOV.U32 R4, RZ, RZ, R16 ;  /* 0x000000ffff047224 */ /* 0x000fe200078e0010 */
[----:B------:R-:W-:Y:S01]  /*b060*/  ISETP.NE.AND.EX P0, PT, RZ, UR5, PT, P0 ;  /* 0x00000005ff007c0c */ /* 0x000fe2000bf05300 */
[----:B------:R-:W-:Y:S01]  /*b070*/  IMAD.MOV.U32 R5, RZ, RZ, R17 ;  /* 0x000000ffff057224 */ /* 0x000fe200078e0011 */
[----:B0-----:R-:W-:-:S11]  /*b080*/  I2FP.F32.U32 R22, R15 ;  /* 0x0000000f00167245 */ /* 0x001fd60000201000 */
[----:B------:R-:W-:Y:S05]  /*b090*/  @!P0 BRA `(.L_x_303) ;  /* 0x0000000000288947 */ /* 0x000fea0003800000 */
[----:B------:R-:W-:Y:S02]  /*b0a0*/  ULDC UR6, c[0x0][0x634] ;  /* 0x00018d0000067ab9 */ /* 0x000fe40000000800 */
[----:B------:R-:W-:-:S05]  /*b0b0*/  IADD3 R5, P0, R16, UR6, RZ ;  /* 0x0000000610057c10 */ /* 0x000fca000ff1e0ff */
[----:B------:R-:W-:-:S04]  /*b0c0*/  IMAD.X R21, RZ, RZ, R17, P0 ;  /* 0x000000ffff157224 */ /* 0x000fc800000e0611 */
[----:B------:R-:W-:-:S04]  /*b0d0*/  IMAD.WIDE.U32 R6, R21, UR4, RZ ;  /* 0x0000000415067c25 */ /* 0x000fc8000f8e00ff */
[----:B------:R-:W-:-:S04]  /*b0e0*/  IMAD.WIDE.U32 R6, P0, R5, UR5, R6 ;  /* 0x0000000505067c25 */ /* 0x000fc8000f800006 */
[----:B------:R-:W-:-:S04]  /*b0f0*/  IMAD.WIDE.U32 R4, R5, UR4, RZ ;  /* 0x0000000405047c25 */ /* 0x000fc8000f8e00ff */
[----:B------:R-:W-:Y:S01]  /*b100*/  IMAD.MOV.U32 R4, RZ, RZ, R7 ;  /* 0x000000ffff047224 */ /* 0x000fe200078e0007 */
[----:B------:R-:W-:Y:S01]  /*b110*/  IADD3 RZ, P1, R5, R6, RZ ;  /* 0x0000000605ff7210 */ /* 0x000fe20007f3e0ff */
[----:B------:R-:W-:-:S04]  /*b120*/  IMAD.X R5, RZ, RZ, RZ, P0 ;  /* 0x000000ffff057224 */ /* 0x000fc800000e06ff */
[----:B------:R-:W-:-:S08]  /*b130*/  IMAD.WIDE.U32.X R4, R21, UR5, R4, P1 ;  /* 0x0000000515047c25 */ /* 0x000fd000088e0404 */
.L_x_303:
[--C-:B------:R-:W-:Y:S01]  /*b140*/  SHF.R.U64 R14, R4, UR7, R5.reuse ;  /* 0x00000007040e7c19 */ /* 0x100fe20008001205 */
[----:B------:R-:W-:Y:S01]  /*b150*/  FMUL R22, R22, UR8 ;  /* 0x0000000816167c20 */ /* 0x000fe20008400000 */
[----:B------:R-:W-:Y:S01]  /*b160*/  SHF.R.U32.HI R4, RZ, UR7, R5 ;  /* 0x00000007ff047c19 */ /* 0x000fe20008011605 */
[----:B------:R-:W0:Y:S01]  /*b170*/  LDC R6, c[0x0][0x144] ;  /* 0x00005100ff067b82 */ /* 0x000e220000000800 */
[----:B------:R-:W-:Y:S01]  /*b180*/  IADD3 R5, P0, RZ, -R14, RZ ;  /* 0x8000000eff057210 */ /* 0x000fe20007f1e0ff */
[----:B------:R-:W-:Y:S01]  /*b190*/  ULDC UR6, c[0x0][0x154] ;  /* 0x0000550000067ab9 */ /* 0x000fe20000000800 */
[----:B-1----:R-:W-:Y:S01]  /*b1a0*/  I2FP.F32.U32 R7, R20 ;  /* 0x0000001400077245 */ /* 0x002fe20000201000 */
[----:B------:R-:W1:Y:S01]  /*b1b0*/  F2I.U32.TRUNC.NTZ R22, R22 ;  /* 0x0000001600167305 */ /* 0x000e62000020f000 */
[----:B------:R-:W-:Y:S01]  /*b1c0*/  ULDC.64 UR4, c[0x0][0x620] ;  /* 0x0001880000047ab9 */ /* 0x000fe20000000a00 */
[----:B------:R-:W-:Y:S01]  /*b1d0*/  IMAD.X R4, RZ, RZ, ~R4, P0 ;  /* 0x000000ffff047224 */ /* 0x000fe200000e0e04 */
[----:B------:R-:W-:Y:S01]  /*b1e0*/  ISETP.NE.AND P2, PT, R2, 0x1, PT ;  /* 0x000000010200780c */ /* 0x000fe20003f45270 */
[----:B------:R-:W-:Y:S01]  /*b1f0*/  FMUL R23, R7, UR6 ;  /* 0x0000000607177c20 */ /* 0x000fe20008400000 */
[----:B------:R-:W2:Y:S01]  /*b200*/  LDC R25, c[0x0][0x148] ;  /* 0x00005200ff197b82 */ /* 0x000ea20000000800 */
[----:B------:R-:W-:Y:S01]  /*b210*/  IMAD R4, R4, UR4, RZ ;  /* 0x0000000404047c24 */ /* 0x000fe2000f8e02ff */
[----:B------:R-:W-:-:S02]  /*b220*/  ULDC.64 UR6, c[0x0][0x640] ;  /* 0x0001900000067ab9 */ /* 0x000fc40000000a00 */
[----:B------:R-:W-:Y:S01]  /*b230*/  ISETP.NE.U32.AND P0, PT, RZ, UR6, PT ;  /* 0x00000006ff007c0c */ /* 0x000fe2000bf05070 */
[----:B------:R-:W3:Y:S01]  /*b240*/  F2I.U32.TRUNC.NTZ R23, R23 ;  /* 0x0000001700177305 */ /* 0x000ee2000020f000 */
[C---:B------:R-:W-:Y:S02]  /*b250*/  IMAD R7, R5.reuse, UR5, R4 ;  /* 0x0000000505077c24 */ /* 0x040fe4000f8e0204 */
[----:B------:R-:W-:Y:S01]  /*b260*/  IMAD.WIDE.U32 R4, R5, UR4, R16 ;  /* 0x0000000405047c25 */ /* 0x000fe2000f8e0010 */
[----:B------:R-:W-:Y:S01]  /*b270*/  ULDC UR4, c[0x0][0x618] ;  /* 0x0001860000047ab9 */ /* 0x000fe20000000800 */
[----:B------:R-:W-:Y:S02]  /*b280*/  ISETP.NE.AND.EX P0, PT, RZ, UR7, PT, P0 ;  /* 0x00000007ff007c0c */ /* 0x000fe4000bf05300 */
[----:B------:R-:W-:Y:S02]  /*b290*/  IMAD.IADD R5, R5, 0x1, R7 ;  /* 0x0000000105057824 */ /* 0x000fe400078e0207 */
[----:B-1----:R-:W-:-:S03]  /*b2a0*/  IMAD.MOV R22, RZ, RZ, -R22 ;  /* 0x000000ffff167224 */ /* 0x002fc600078e0a16 */
[----:B------:R-:W-:Y:S01]  /*b2b0*/  SHF.R.U64 R21, R4, UR4, R5 ;  /* 0x0000000404157c19 */ /* 0x000fe20008001205 */
[----:B0-----:R-:W-:Y:S01]  /*b2c0*/  IMAD R15, R6, R22, R15 ;  /* 0x00000016060f7224 */ /* 0x001fe200078e020f */
[----:B------:R-:W-:Y:S01]  /*b2d0*/  SHF.R.U32.HI R4, RZ, UR4, R5 ;  /* 0x00000004ff047c19 */ /* 0x000fe20008011605 */
[----:B------:R-:W-:Y:S01]  /*b2e0*/  ULDC UR4, c[0x0][0x608] ;  /* 0x0001820000047ab9 */ /* 0x000fe20000000800 */
[----:B---3--:R-:W-:Y:S02]  /*b2f0*/  IMAD.MOV R6, RZ, RZ, -R23 ;  /* 0x000000ffff067224 */ /* 0x008fe400078e0a17 */
[--C-:B------:R-:W-:Y:S02]  /*b300*/  SHF.R.U64 R22, R21, UR4, R4.reuse ;  /* 0x0000000415167c19 */ /* 0x100fe40008001204 */
[----:B------:R-:W-:Y:S01]  /*b310*/  SHF.R.U32.HI R5, RZ, UR4, R4 ;  /* 0x00000004ff057c19 */ /* 0x000fe20008011604 */
[----:B------:R-:W-:Y:S01]  /*b320*/  ULDC UR4, c[0x0][0x658] ;  /* 0x0001960000047ab9 */ /* 0x000fe20000000800 */
[----:B--2---:R-:W-:-:S02]  /*b330*/  @P2 IMAD R15, R25, R6, R20 ;  /* 0x00000006190f2224 */ /* 0x004fc400078e0214 */
[--C-:B------:R-:W-:Y:S02]  /*b340*/  SHF.R.U64 R20, R22, UR4, R5.reuse ;  /* 0x0000000416147c19 */ /* 0x100fe40008001205 */
[----:B------:R-:W-:-:S03]  /*b350*/  SHF.R.U32.HI R23, RZ, UR4, R5 ;  /* 0x00000004ff177c19 */ /* 0x000fc60008011605 */
[----:B------:R-:W-:Y:S02]  /*b360*/  IMAD.MOV.U32 R6, RZ, RZ, R20 ;  /* 0x000000ffff067224 */ /* 0x000fe400078e0014 */
[----:B------:R-:W-:Y:S01]  /*b370*/  IMAD.MOV.U32 R5, RZ, RZ, R23 ;  /* 0x000000ffff057224 */ /* 0x000fe200078e0017 */
[----:B------:R-:W-:Y:S06]  /*b380*/  @!P0 BRA `(.L_x_304) ;  /* 0x00000000002c8947 */ /* 0x000fec0003800000 */
        /* <DEDUP_REMOVED lines=9> */
[----:B------:R-:W-:-:S04]  /*b420*/  IMAD.WIDE.U32.X R4, R23, UR7, R4, P1 ;  /* 0x0000000717047c25 */ /* 0x000fc800088e0404 */
[----:B------:R-:W-:-:S07]  /*b430*/  IMAD.MOV.U32 R6, RZ, RZ, R4 ;  /* 0x000000ffff067224 */ /* 0x000fce00078e0004 */
.L_x_304:
[----:B------:R-:W-:Y:S01]  /*b440*/  ULDC UR4, c[0x0][0x648] ;  /* 0x0001920000047ab9 */ /* 0x000fe20000000800 */
[----:B------:R-:W-:Y:S01]  /*b450*/  LOP3.LUT R4, R22, UR17, RZ, 0xc0, !PT ;  /* 0x0000001116047c12 */ /* 0x000fe2000f8ec0ff */
[----:B------:R-:W-:Y:S01]  /*b460*/  ULDC UR5, c[0x0][0x610] ;  /* 0x0001840000057ab9 */ /* 0x000fe20000000800 */
[----:B------:R-:W-:Y:S01]  /*b470*/  SHF.R.U64 R5, R6, UR4, R5 ;  /* 0x0000000406057c19 */ /* 0x000fe20008001205 */
[----:B------:R-:W-:Y:S01]  /*b480*/  ULDC UR4, c[0x0][0x638] ;  /* 0x00018e0000047ab9 */ /* 0x000fe20000000800 */
[----:B------:R-:W-:-:S03]  /*b490*/  LOP3.LUT R21, R21, UR16, RZ, 0xc0, !PT ;  /* 0x0000001015157c12 */ /* 0x000fc6000f8ec0ff */
[----:B------:R-:W-:Y:S02]  /*b4a0*/  IMAD.MOV R7, RZ, RZ, -R5 ;  /* 0x000000ffff077224 */ /* 0x000fe400078e0a05 */
[----:B------:R-:W-:Y:S02]  /*b4b0*/  IMAD R4, R5, UR18, R4 ;  /* 0x0000001205047c24 */ /* 0x000fe4000f8e0204 */
[----:B------:R-:W-:Y:S01]  /*b4c0*/  IMAD R20, R7, UR4, R20 ;  /* 0x0000000407147c24 */ /* 0x000fe2000f8e0214 */
[----:B------:R-:W-:Y:S01]  /*b4d0*/  ULDC UR4, c[0x0][0x600] ;  /* 0x0001800000047ab9 */ /* 0x000fe20000000800 */
[----:B------:R-:W-:Y:S02]  /*b4e0*/  IMAD R15, R4, UR5, R15 ;  /* 0x00000005040f7c24 */ /* 0x000fe4000f8e020f */
[----:B------:R-:W-:Y:S02]  /*b4f0*/  IMAD R6, R20, UR4, R21 ;  /* 0x0000000414067c24 */ /* 0x000fe4000f8e0215 */
[----:B------:R-:W-:-:S03]  /*b500*/  IMAD.MOV.U32 R4, RZ, RZ, 0x1 ;  /* 0x00000001ff047424 */ /* 0x000fc600078e00ff */
[----:B------:R-:W-:Y:S02]  /*b510*/  SEL R20, R6, R15, !P2 ;  /* 0x0000000f06147207 */ /* 0x000fe40005000000 */
[----:B------:R-:W-:Y:S01]  /*b520*/  SEL R21, R15, R6, !P2 ;  /* 0x000000060f157207 */ /* 0x000fe20005000000 */
[----:B------:R-:W-:-:S07]  /*b530*/  IMAD.MOV.U32 R6, RZ, RZ, R14 ;  /* 0x000000ffff067224 */ /* 0x000fce00078e000e */
.L_x_302:
[----:B------:R-:W-:Y:S05]  /*b540*/  BSYNC B1 ;  /* 0x0000000000017941 */ /* 0x000fea0003800000 */
.L_x_301:
[----:B------:R-:W-:-:S13]  /*b550*/  LOP3.LUT P0, RZ, R4, 0xff, RZ, 0xc0, !PT ;  /* 0x000000ff04ff7812 */ /* 0x000fda000780c0ff */
[----:B------:R-:W-:Y:S05]  /*b560*/  @P0 BRA `(.L_x_305) ;  /* 0xfffffff4003c0947 */ /* 0x000fea000383ffff */
[----:B------:R-:W-:Y:S05]  /*b570*/  BSYNC B0 ;  /* 0x0000000000007941 */ /* 0x000fea0003800000 */
.L_x_294:
[----:B------:R-:W-:-:S03]  /*b580*/  UMOV UR4, 0xffffffff ;  /* 0xffffffff00047882 */ /* 0x000fc60000000000 */
[----:B------:R-:W-:Y:S05]  /*b590*/  BRA.DIV UR4, `(.L_x_306) ;  /* 0x0000000604147947 */ /* 0x000fea000b800000 */
[----:B------:R-:W-:-:S13]  /*b5a0*/  ELECT P6, URZ, PT ;  /* 0x00000000003f782f */ /* 0x000fda00038c0000 */
.L_x_320:
[----:B------:R-:W-:Y:S04]  /*b5b0*/  BSSY B0, `(.L_x_307) ;  /* 0x000002b000007945 */ /* 0x000fe80003800000 */
[----:B------:R-:W-:Y:S05]  /*b5c0*/  @!P6 BRA `(.L_x_308) ;  /* 0x0000000000a4e947 */ /* 0x000fea0003800000 */
[----:B------:R-:W-:-:S04]  /*b5d0*/  LOP3.LUT R19, R19, 0x2, RZ, 0xfc, !PT ;  /* 0x0000000213137812 */ /* 0x000fc800078efcff */
[----:B------:R-:W-:-:S13]  /*b5e0*/  ISETP.NE.AND P0, PT, R19, 0x3, PT ;  /* 0x000000031300780c */ /* 0x000fda0003f05270 */
[----:B------:R-:W-:Y:S05]  /*b5f0*/  @!P0 BRA `(.L_x_309) ;  /* 0x0000000000048947 */ /* 0x000fea0003800000 */
[----:B------:R-:W-:Y:S01]  /*b600*/  BPT.TRAP 0x1 ;  /* 0x000000040000795c */ /* 0x000fe20000300000 */
.L_x_309:
[----:B------:R-:W0:Y:S01]  /*b610*/  S2R R5, SR_CgaCtaId ;  /* 0x0000000000057919 */ /* 0x000e220000008800 */
[----:B------:R-:W-:Y:S02]  /*b620*/  MOV R2, 0x400 ;  /* 0x0000040000027802 */ /* 0x000fe40000000f00 */
[----:B------:R-:W-:Y:S02]  /*b630*/  SHF.L.U32 R4, R0, 0x1f, RZ ;  /* 0x0000001f00047819 */ /* 0x000fe400000006ff */
[----:B0-----:R-:W-:-:S05]  /*b640*/  LEA R2, R5, R2, 0x18 ;  /* 0x0000000205027211 */ /* 0x001fca00078ec0ff */
[----:B------:R-:W-:-:S04]  /*b650*/  VIADD R2, R2, 0x20 ;  /* 0x0000002002027836 */ /* 0x000fc80000000000 */
[C---:B------:R-:W-:Y:S02]  /*b660*/  IMAD R7, R3.reuse, 0x8, R2 ;  /* 0x0000000803077824 */ /* 0x040fe400078e0202 */
[----:B------:R-:W-:Y:S02]  /*b670*/  VIADD R3, R3, 0x1 ;  /* 0x0000000103037836 */ /* 0x000fe40000000000 */
[----:B------:R-:W0:Y:S03]  /*b680*/  SYNCS.PHASECHK.TRANS64.TRYWAIT P0, [R7+URZ], R4 ;  /* 0x00000004070075a7 */ /* 0x000e26000800017f */
[----:B------:R-:W-:-:S04]  /*b690*/  ISETP.NE.AND P1, PT, R3, 0x4, PT ;  /* 0x000000040300780c */ /* 0x000fc80003f25270 */
[----:B------:R-:W-:Y:S02]  /*b6a0*/  SEL R5, RZ, 0x1, P1 ;  /* 0x00000001ff057807 */ /* 0x000fe40000800000 */
[----:B------:R-:W-:Y:S02]  /*b6b0*/  SEL R3, R3, RZ, P1 ;  /* 0x000000ff03037207 */ /* 0x000fe40000800000 */
[----:B------:R-:W-:-:S03]  /*b6c0*/  LOP3.LUT R6, R0, R5, RZ, 0x3c, !PT ;  /* 0x0000000500067212 */ /* 0x000fc600078e3cff */
[----:B------:R-:W-:Y:S01]  /*b6d0*/  IMAD R8, R3, 0x8, R2 ;  /* 0x0000000803087824 */ /* 0x000fe200078e0202 */
[----:B------:R-:W-:Y:S01]  /*b6e0*/  SHF.L.U32 R5, R6, 0x1f, RZ ;  /* 0x0000001f06057819 */ /* 0x000fe200000006ff */
[----:B0-----:R-:W-:Y:S06]  /*b6f0*/  @!P0 BRA `(.L_x_310) ;  /* 0x0000000000dc8947 */ /* 0x001fec0003800000 */
.L_x_321:
[----:B------:R-:W1:Y:S01]  /*b700*/  SYNCS.PHASECHK.TRANS64.TRYWAIT P0, [R8+URZ], R5 ;  /* 0x00000005080075a7 */ /* 0x000e62000800017f */
[----:B------:R-:W-:-:S05]  /*b710*/  VIADD R0, R3, 0x1 ;  /* 0x0000000103007836 */ /* 0x000fca0000000000 */
[----:B------:R-:W-:-:S04]  /*b720*/  ISETP.NE.AND P1, PT, R0, 0x4, PT ;  /* 0x000000040000780c */ /* 0x000fc80003f25270 */
[----:B------:R-:W-:Y:S02]  /*b730*/  SEL R3, RZ, 0x1, P1 ;  /* 0x00000001ff037807 */ /* 0x000fe40000800000 */
[----:B0-----:R-:W-:Y:S02]  /*b740*/  SEL R7, R0, RZ, P1 ;  /* 0x000000ff00077207 */ /* 0x001fe40000800000 */
[----:B------:R-:W-:-:S03]  /*b750*/  LOP3.LUT R9, R6, R3, RZ, 0x3c, !PT ;  /* 0x0000000306097212 */ /* 0x000fc600078e3cff */
[----:B------:R-:W-:Y:S01]  /*b760*/  IMAD R11, R7, 0x8, R2 ;  /* 0x00000008070b7824 */ /* 0x000fe200078e0202 */
[----:B------:R-:W-:Y:S01]  /*b770*/  SHF.L.U32 R6, R9, 0x1f, RZ ;  /* 0x0000001f09067819 */ /* 0x000fe200000006ff */
[----:B-1----:R-:W-:Y:S06]  /*b780*/  @!P0 BRA `(.L_x_311) ;  /* 0x0000000000cc8947 */ /* 0x002fec0003800000 */
.L_x_322:
[----:B------:R-:W1:Y:S01]  /*b790*/  SYNCS.PHASECHK.TRANS64.TRYWAIT P0, [R11+URZ], R6 ;  /* 0x000000060b0075a7 */ /* 0x000e62000800017f */
[----:B------:R-:W-:-:S05]  /*b7a0*/  VIADD R0, R7, 0x1 ;  /* 0x0000000107007836 */ /* 0x000fca0000000000 */
[----:B------:R-:W-:-:S04]  /*b7b0*/  ISETP.NE.AND P1, PT, R0, 0x4, PT ;  /* 0x000000040000780c */ /* 0x000fc80003f25270 */
[----:B------:R-:W-:Y:S02]  /*b7c0*/  SEL R4, RZ, 0x1, P1 ;  /* 0x00000001ff047807 */ /* 0x000fe40000800000 */
[----:B------:R-:W-:Y:S02]  /*b7d0*/  SEL R3, R0, RZ, P1 ;  /* 0x000000ff00037207 */ /* 0x000fe40000800000 */
[----:B------:R-:W-:Y:S01]  /*b7e0*/  LOP3.LUT R0, R9, R4, RZ, 0x3c, !PT ;  /* 0x0000000409007212 */ /* 0x000fe200078e3cff */
[----:B-1----:R-:W-:Y:S06]  /*b7f0*/  @!P0 BRA `(.L_x_312) ;  /* 0x0000000000c48947 */ /* 0x002fec0003800000 */
.L_x_323:
[----:B------:R-:W-:Y:S01]  /*b800*/  IMAD R3, R3, 0x8, R2 ;  /* 0x0000000803037824 */ /* 0x000fe200078e0202 */
[----:B------:R-:W-:-:S07]  /*b810*/  SHF.L.U32 R0, R0, 0x1f, RZ ;  /* 0x0000001f00007819 */ /* 0x000fce00000006ff */
.L_x_313:
[----:B--2---:R2:W3:Y:S02]  /*b820*/  SYNCS.PHASECHK.TRANS64.TRYWAIT P0, [R3+URZ], R0 ;  /* 0x00000000030075a7 */ /* 0x0044e4000800017f */
[----:B---3--:R-:W-:Y:S05]  /*b830*/  @!P0 NANOSLEEP.SYNCS 0x989680 ;  /* 0x009896800000895d */ /* 0x008fea0003900000 */
[----:B------:R-:W3:Y:S02]  /*b840*/  @!P0 SYNCS.PHASECHK.TRANS64 P0, [R3+URZ], R0 ;  /* 0x00000000030085a7 */ /* 0x000ee4000800007f */
[----:B---3--:R-:W-:Y:S05]  /*b850*/  @!P0 BRA `(.L_x_313) ;  /* 0xfffffffc00f08947 */ /* 0x008fea000383ffff */
.L_x_308:
[----:B------:R-:W-:Y:S05]  /*b860*/  BSYNC B0 ;  /* 0x0000000000007941 */ /* 0x000fea0003800000 */
.L_x_307:
[----:B------:R-:W-:Y:S05]  /*b870*/  EXIT ;  /* 0x000000000000794d */ /* 0x000fea0003800000 */
.L_x_21:
[----:B---3--:R3:W4:Y:S02]  /*b880*/  SYNCS.PHASECHK.TRANS64.TRYWAIT P1, [R3+URZ], R0 ;  /* 0x00000000030075a7 */ /* 0x008724000802017f */
[----:B----4-:R-:W-:Y:S05]  /*b890*/  @!P1 NANOSLEEP.SYNCS 0x989680 ;  /* 0x009896800000995d */ /* 0x010fea0003900000 */
[----:B------:R-:W4:Y:S02]  /*b8a0*/  @!P1 SYNCS.PHASECHK.TRANS64 P1, [R3+URZ], R0 ;  /* 0x00000000030095a7 */ /* 0x000f24000802007f */
[----:B----4-:R-:W-:Y:S05]  /*b8b0*/  @!P1 BRA `(.L_x_21) ;  /* 0xfffffffc00f09947 */ /* 0x010fea000383ffff */
[----:B------:R-:W-:Y:S05]  /*b8c0*/  BRA `(.L_x_20) ;  /* 0xffffff5c00147947 */ /* 0x000fea000383ffff */
.L_x_26:
[----:B-1----:R1:W2:Y:S02]  /*b8d0*/  SYNCS.PHASECHK.TRANS64.TRYWAIT P1, [R5+URZ], R4 ;  /* 0x00000004050075a7 */ /* 0x0022a4000802017f */
[----:B--2---:R-:W-:Y:S05]  /*b8e0*/  @!P1 NANOSLEEP.SYNCS 0x989680 ;  /* 0x009896800000995d */ /* 0x004fea0003900000 */
[----:B------:R-:W2:Y:S02]  /*b8f0*/  @!P1 SYNCS.PHASECHK.TRANS64 P1, [R5+URZ], R4 ;  /* 0x00000004050095a7 */ /* 0x000ea4000802007f */
[----:B--2---:R-:W-:Y:S05]  /*b900*/  @!P1 BRA `(.L_x_26) ;  /* 0xfffffffc00f09947 */ /* 0x004fea000383ffff */
[----:B------:R-:W-:Y:S05]  /*b910*/  BRA `(.L_x_25) ;  /* 0xffffff6000107947 */ /* 0x000fea000383ffff */
.L_x_295:
[----:B------:R-:W-:Y:S01]  /*b920*/  BSSY B1, `(.L_x_314) ;  /* 0x0000006000017945 */ /* 0x000fe20003800000 */
[----:B------:R-:W-:-:S07]  /*b930*/  IMAD.MOV.U32 R15, RZ, RZ, -0x1 ;  /* 0xffffffffff0f7424 */ /* 0x000fce00078e00ff */
[----:B------:R-:W-:Y:S05]  /*b940*/  WARPSYNC.COLLECTIVE R15, `(.L_x_315) ;  /* 0x000000000f0c7348 */ /* 0x000fea0003c00000 */
[----:B------:R-:W-:Y:S02]  /*b950*/  ELECT P6, UR62, PT ;  /* 0x00000000003e782f */ /* 0x000fe400038c0000 */
[----:B------:R-:W-:Y:S01]  /*b960*/  MOV R14, UR62 ;  /* 0x0000003e000e7c02 */ /* 0x000fe20008000f00 */
[----:B------:R-:W-:Y:S10]  /*b970*/  ENDCOLLECTIVE ;  /* 0x000000000000791b */ /* 0x000ff40003800000 */
.L_x_315:
[----:B------:R-:W-:Y:S05]  /*b980*/  BSYNC B1 ;  /* 0x0000000000017941 */ /* 0x000fea0003800000 */
.L_x_314:
[----:B------:R-:W-:Y:S05]  /*b990*/  BRA `(.L_x_316) ;  /* 0xfffffff0003c7947 */ /* 0x000fea000383ffff */
.L_x_298:
[----:B-1----:R1:W2:Y:S02]  /*b9a0*/  SYNCS.PHASECHK.TRANS64.TRYWAIT P0, [R23+URZ+0x20], R14 ;  /* 0x0000200e170075a7 */ /* 0x0022a4000800017f */
[----:B--2---:R-:W-:Y:S05]  /*b9b0*/  @!P0 NANOSLEEP.SYNCS 0x989680 ;  /* 0x009896800000895d */ /* 0x004fea0003900000 */
[----:B------:R-:W2:Y:S02]  /*b9c0*/  @!P0 SYNCS.PHASECHK.TRANS64 P0, [R23+URZ+0x20], R14 ;  /* 0x0000200e170085a7 */ /* 0x000ea4000800007f */
[----:B--2---:R-:W-:Y:S05]  /*b9d0*/  @!P0 BRA `(.L_x_298) ;  /* 0xfffffffc00f08947 */ /* 0x004fea000383ffff */
[----:B------:R-:W-:Y:S05]  /*b9e0*/  BRA `(.L_x_317) ;  /* 0xfffffff000747947 */ /* 0x000fea000383ffff */
.L_x_306:
[----:B------:R-:W-:Y:S01]  /*b9f0*/  BSSY B0, `(.L_x_318) ;  /* 0x0000006000007945 */ /* 0x000fe20003800000 */
[----:B------:R-:W-:-:S07]  /*ba00*/  IMAD.MOV.U32 R15, RZ, RZ, -0x1 ;  /* 0xffffffffff0f7424 */ /* 0x000fce00078e00ff */
[----:B------:R-:W-:Y:S05]  /*ba10*/  WARPSYNC.COLLECTIVE R15, `(.L_x_319) ;  /* 0x000000000f0c7348 */ /* 0x000fea0003c00000 */
[----:B------:R-:W-:Y:S02]  /*ba20*/  ELECT P6, UR62, PT ;  /* 0x00000000003e782f */ /* 0x000fe400038c0000 */
[----:B------:R-:W-:Y:S01]  /*ba30*/  MOV R14, UR62 ;  /* 0x0000003e000e7c02 */ /* 0x000fe20008000f00 */
[----:B------:R-:W-:Y:S10]  /*ba40*/  ENDCOLLECTIVE ;  /* 0x000000000000791b */ /* 0x000ff40003800000 */
.L_x_319:
[----:B------:R-:W-:Y:S05]  /*ba50*/  BSYNC B0 ;  /* 0x0000000000007941 */ /* 0x000fea0003800000 */
.L_x_318:
[----:B------:R-:W-:Y:S05]  /*ba60*/  BRA `(.L_x_320) ;  /* 0xfffffff800d07947 */ /* 0x000fea000383ffff */
.L_x_310:
[----:B0-----:R0:W1:Y:S02]  /*ba70*/  SYNCS.PHASECHK.TRANS64.TRYWAIT P0, [R7+URZ], R4 ;  /* 0x00000004070075a7 */ /* 0x001064000800017f */
[----:B-1----:R-:W-:Y:S05]  /*ba80*/  @!P0 NANOSLEEP.SYNCS 0x989680 ;  /* 0x009896800000895d */ /* 0x002fea0003900000 */
[----:B------:R-:W1:Y:S02]  /*ba90*/  @!P0 SYNCS.PHASECHK.TRANS64 P0, [R7+URZ], R4 ;  /* 0x00000004070085a7 */ /* 0x000e64000800007f */
[----:B-1----:R-:W-:Y:S05]  /*baa0*/  @!P0 BRA `(.L_x_310) ;  /* 0xfffffffc00f08947 */ /* 0x002fea000383ffff */
[----:B------:R-:W-:Y:S05]  /*bab0*/  BRA `(.L_x_321) ;  /* 0xfffffffc00107947 */ /* 0x000fea000383ffff */
.L_x_311:
[----:B0-----:R0:W1:Y:S02]  /*bac0*/  SYNCS.PHASECHK.TRANS64.TRYWAIT P0, [R8+URZ], R5 ;  /* 0x00000005080075a7 */ /* 0x001064000800017f */
[----:B-1----:R-:W-:Y:S05]  /*bad0*/  @!P0 NANOSLEEP.SYNCS 0x989680 ;  /* 0x009896800000895d */ /* 0x002fea0003900000 */
[----:B------:R-:W1:Y:S02]  /*bae0*/  @!P0 SYNCS.PHASECHK.TRANS64 P0, [R8+URZ], R5 ;  /* 0x00000005080085a7 */ /* 0x000e64000800007f */
[----:B-1----:R-:W-:Y:S05]  /*baf0*/  @!P0 BRA `(.L_x_311) ;  /* 0xfffffffc00f08947 */ /* 0x002fea000383ffff */
[----:B------:R-:W-:Y:S05]  /*bb00*/  BRA `(.L_x_322) ;  /* 0xfffffffc00207947 */ /* 0x000fea000383ffff */
.L_x_312:
[----:B-1----:R1:W2:Y:S02]  /*bb10*/  SYNCS.PHASECHK.TRANS64.TRYWAIT P0, [R11+URZ], R6 ;  /* 0x000000060b0075a7 */ /* 0x0022a4000800017f */
[----:B--2---:R-:W-:Y:S05]  /*bb20*/  @!P0 NANOSLEEP.SYNCS 0x989680 ;  /* 0x009896800000895d */ /* 0x004fea0003900000 */
[----:B------:R-:W2:Y:S02]  /*bb30*/  @!P0 SYNCS.PHASECHK.TRANS64 P0, [R11+URZ], R6 ;  /* 0x000000060b0085a7 */ /* 0x000ea4000800007f */
[----:B--2---:R-:W-:Y:S05]  /*bb40*/  @!P0 BRA `(.L_x_312) ;  /* 0xfffffffc00f08947 */ /* 0x004fea000383ffff */
[----:B------:R-:W-:Y:S05]  /*bb50*/  BRA `(.L_x_323) ;  /* 0xfffffffc00287947 */ /* 0x000fea000383ffff */
.L_x_324:
[----:B------:R-:W-:-:S00]  /*bb60*/  BRA `(.L_x_324) ;  /* 0xfffffffc00fc7947 */ /* 0x000fc0000383ffff */
[----:B------:R-:W-:-:S00]  /*bb70*/  NOP ;  /* 0x0000000000007918 */ /* 0x000fc00000000000 */
        /* <DEDUP_REMOVED lines=8> */
.L_x_325:


//--------------------- .nv.global.init           --------------------------
	.section	.nv.global.init,"aw",@progbits
.nv.global.init:
	.type		$str$22,@object
	.size		$str$22,($str$23 - $str$22)
$str$22:
        /*0000*/ 	.byte	0x6b, 0x5f, 0x74, 0x69, 0x6c, 0x65, 0x5f, 0x63, 0x6f, 0x75, 0x6e, 0x74, 0x20, 0x3e, 0x3d, 0x20
        /*0010*/ 	.byte	0x31, 0x00
	.type		$str$23,@object
	.size		$str$23,(__unnamed_1 - $str$23)
$str$23:
        /*0012*/ 	.byte	0x2f, 0x74, 0x6d, 0x70, 0x2f, 0x63, 0x75, 0x74, 0x6c, 0x61, 0x73, 0x73, 0x5f, 0x73, 0x77, 0x65
        /*0022*/ 	.byte	0x65, 0x70, 0x5f, 0x73, 0x72, 0x63, 0x2f, 0x69, 0x6e, 0x63, 0x6c, 0x75, 0x64, 0x65, 0x2f, 0x63
        /*0032*/ 	.byte	0x75, 0x74, 0x6c, 0x61, 0x73, 0x73, 0x2f, 0x67, 0x65, 0x6d, 0x6d, 0x2f, 0x63, 0x6f, 0x6c, 0x6c
        /*0042*/ 	.byte	0x65, 0x63, 0x74, 0x69, 0x76, 0x65, 0x2f, 0x73, 0x6d, 0x39, 0x30, 0x5f, 0x6d, 0x6d, 0x61, 0x5f
        /*0052*/ 	.byte	0x74, 0x6d, 0x61, 0x5f, 0x67, 0x6d, 0x6d, 0x61, 0x5f, 0x73, 0x73, 0x5f, 0x77, 0x61, 0x72, 0x70
        /*0062*/ 	.byte	0x73, 0x70, 0x65, 0x63, 0x69, 0x61, 0x6c, 0x69, 0x7a, 0x65, 0x64, 0x2e, 0x68, 0x70, 0x70, 0x00
	.type		__unnamed_1,@object
	.size		__unnamed_1,(.L_0 - __unnamed_1)
__unnamed_1:
        /*0072*/ 	.byte	0x76, 0x6f, 0x69, 0x64, 0x20, 0x63, 0x75, 0x74, 0x6c, 0x61, 0x73, 0x73, 0x3a, 0x3a, 0x67, 0x65
        /* <DEDUP_REMOVED lines=181> */
.L_0:


//--------------------- .nv.shared._ZN7cutlass13device_kernelINS_4gemm6kernel13GemmUniversalIN4cute5tupleIJiiiiEEENS1_10collective13CollectiveMmaINS1_34MainloopSm90TmaGmmaWarpSpecializedILi4ENS5_IJNS4_1CILi8EEENSA_ILi1EEESC_EEENS1_35KernelTmaWarpSpecializedCooperativeEEENS5_IJNSA_ILi128EEENSA_ILi256EEENSA_ILi64EEEEEENS_10bfloat16_tENS5_IJlSC_lEEESK_SL_NS4_8TiledMMAINS4_8MMA_AtomIJNS4_4SM904GMMA28MMA_64x256x16_F32BF16BF16_SSILNSP_5MajorE0ELSR_0ELNSP_7ScaleInE1ELSS_1EEEEEENS4_6LayoutINS5_IJNSA_ILi2EEESC_SC_EEENS5_IJSC_NSA_ILi0EEESY_EEEEENS5_IJNS4_10UnderscoreES11_S11_EEEEENS4_13SM90_TMA_LOADENS4_14ComposedLayoutINS4_7SwizzleILi3ELi4ELi3EEENS4_18smem_ptr_flag_bitsILi16EEENSV_INS5_IJSB_SI_EEENS5_IJSI_SC_EEEEEEEvNS4_8identityENS4_23SM90_TMA_LOAD_MULTICASTES1D_vS1E_EENS_8epilogue10collective6detail29Sm90TmaWarpSpecializedAdapterINS1I_15DefaultEpilogueISK_SL_SL_NS1H_6thread17LinearCombinationISK_Li1EffLNS1M_9ScaleType4KindE0ELNS_15FloatRoundStyleE2ESK_EENS1_15EpilogueDefaultEEEEEvvEEEEvNT_6ParamsE --------------------------
	.section	.nv.shared._ZN7cutlass13device_kernelINS_4gemm6kernel13GemmUniversalIN4cute5tupleIJiiiiEEENS1_10collective13CollectiveMmaINS1_34MainloopSm90TmaGmmaWarpSpecializedILi4ENS5_IJNS4_1CILi8EEENSA_ILi1EEESC_EEENS1_35KernelTmaWarpSpecializedCooperativeEEENS5_IJNSA_ILi128EEENSA_ILi256EEENSA_ILi64EEEEEENS_10bfloat16_tENS5_IJlSC_lEEESK_SL_NS4_8TiledMMAINS4_8MMA_AtomIJNS4_4SM904GMMA28MMA_64x256x16_F32BF16BF16_SSILNSP_5MajorE0ELSR_0ELNSP_7ScaleInE1ELSS_1EEEEEENS4_6LayoutINS5_IJNSA_ILi2EEESC_SC_EEENS5_IJSC_NSA_ILi0EEESY_EEEEENS5_IJNS4_10UnderscoreES11_S11_EEEEENS4_13SM90_TMA_LOADENS4_14ComposedLayoutINS4_7SwizzleILi3ELi4ELi3EEENS4_18smem_ptr_flag_bitsILi16EEENSV_INS5_IJSB_SI_EEENS5_IJSI_SC_EEEEEEEvNS4_8identityENS4_23SM90_TMA_LOAD_MULTICASTES1D_vS1E_EENS_8epilogue10collective6detail29Sm90TmaWarpSpecializedAdapterINS1I_15DefaultEpilogueISK_SL_SL_NS1H_6thread17LinearCombinationISK_Li1EffLNS1M_9ScaleType4KindE0ELNS_15FloatRoundStyleE2ESK_EENS1_15EpilogueDefaultEEEEEvvEEEEvNT_6ParamsE,"aw",@nobits
	.sectionflags	@""
	.align	16
	.zero		1024


//--------------------- .nv.shared.reserved.0     --------------------------
	.section	.nv.shared.reserved.0,"aw",@nobits
	.weak		__nv_reservedSMEM_offset_0_alias
	.size		__nv_reservedSMEM_offset_0_alias, 0, 0
	.other		__nv_reservedSMEM_offset_0_alias,@"STO_CUDA_RESERVED_SHARED STV_DEFAULT"
__nv_reservedSMEM_offset_0_alias:
	.zero		0


//--------------------- .nv.global                --------------------------
	.section	.nv.global,"aw",@nobits
.nv.global:
	.type		_ZN40_INTERNAL_be4469e2_4_k_cu_aede8a47_314934cute1_E,@object
	.size		_ZN40_INTERNAL_be4469e2_4_k_cu_aede8a47_314934cute1_E,(_ZN40_INTERNAL_be4469e2_4_k_cu_aede8a47_314934cuda3std3__45__cpo6cbeginE - _ZN40_INTERNAL_be4469e2_4_k_cu_aede8a47_314934cute1_E)
_ZN40_INTERNAL_be4469e2_4_k_cu_aede8a47_314934cute1_E:
	.zero		1
	.type		_ZN40_INTERNAL_be4469e2_4_k_cu_aede8a47_314934cuda3std3__45__cpo6cbeginE,@object
	.size		_ZN40_INTERNAL_be4469e2_4_k_cu_aede8a47_314934cuda3std3__45__cpo6cbeginE,(_ZN40_INTERNAL_be4469e2_4_k_cu_aede8a47_314934cuda3std3__48in_placeE - _ZN40_INTERNAL_be4469e2_4_k_cu_aede8a47_314934cuda3std3__45__cpo6cbeginE)
_ZN40_INTERNAL_be4469e2_4_k_cu_aede8a47_314934cuda3std3__45__cpo6cbeginE:
	.zero		1
	.type		_ZN40_INTERNAL_be4469e2_4_k_cu_aede8a47_314934cuda3std3__48in_placeE,@object
	.size		_ZN40_INTERNAL_be4469e2_4_k_cu_aede8a47_314934cuda3std3__48in_placeE,(_ZN40_INTERNAL_be4469e2_4_k_cu_aede8a47_314934cuda3std6ranges3__45__cpo9iter_moveE - _ZN40_INTERNAL_be4469e2_4_k_cu_aede8a47_314934cuda3std3__48in_placeE)
_ZN40_INTERNAL_be4469e2_4_k_cu_aede8a47_314934cuda3std3__48in_placeE:
	.zero		1
	.type		_ZN40_INTERNAL_be4469e2_4_k_cu_aede8a47_314934cuda3std6ranges3__45__cpo9iter_moveE,@object
	.size		_ZN40_INTERNAL_be4469e2_4_k_cu_aede8a47_314934cuda3std6ranges3__45__cpo9iter_moveE,(_ZN40_INTERNAL_be4469e2_4_k_cu_aede8a47_314934cuda3std3__45__cpo5beginE - _ZN40_INTERNAL_be4469e2_4_k_cu_aede8a47_314934cuda3std6ranges3__45__cpo9iter_moveE)
_ZN40_INTERNAL_be4469e2_4_k_cu_aede8a47_314934cuda3std6ranges3__45__cpo9iter_moveE:
	.zero		1
	.type		_ZN40_INTERNAL_be4469e2_4_k_cu_aede8a47_314934cuda3std3__45__cpo5beginE,@object
	.size		_ZN40_INTERNAL_be4469e2_4_k_cu_aede8a47_314934cuda3std3__45__cpo5beginE,(_ZN40_INTERNAL_be4469e2_4_k_cu_aede8a47_314934cuda3std3__442_GLOBAL__N__be4469e2_4_k_cu_aede8a47_314936ignoreE - _ZN40_INTERNAL_be4469e2_4_k_cu_aede8a47_314934cuda3std3__45__cpo5beginE)
_ZN40_INTERNAL_be4469e2_4_k_cu_aede8a47_314934cuda3std3__45__cpo5beginE:
	.zero		1
	.type		_ZN40_INTERNAL_be4469e2_4_k_cu_aede8a47_314934cuda3std3__442_GLOBAL__N__be4469e2_4_k_cu_aede8a47_314936ignoreE,@object
	.size		_ZN40_INTERNAL_be4469e2_4_k_cu_aede8a47_314934cuda3std3__442_GLOBAL__N__be4469e2_4_k_cu_aede8a47_314936ignoreE,(_ZN40_INTERNAL_be4469e2_4_k_cu_aede8a47_314934cute7productE - _ZN40_INTERNAL_be4469e2_4_k_cu_aede8a47_314934cuda3std3__442_GLOBAL__N__be4469e2_4_k_cu_aede8a47_314936ignoreE)
_ZN40_INTERNAL_be4469e2_4_k_cu_aede8a47_314934cuda3std3__442_GLOBAL__N__be4469e2_4_k_cu_aede8a47_314936ignoreE:
	.zero		1
	.type		_ZN40_INTERNAL_be4469e2_4_k_cu_aede8a47_314934cute7productE,@object
	.size		_ZN40_INTERNAL_be4469e2_4_k_cu_aede8a47_314934cute7productE,(_ZN40_INTERNAL_be4469e2_4_k_cu_aede8a47_314934cuda3std3__45__cpo3endE - _ZN40_INTERNAL_be4469e2_4_k_cu_aede8a47_314934cute7productE)
_ZN40_INTERNAL_be4469e2_4_k_cu_aede8a47_314934cute7productE:
	.zero		1
	.type		_ZN40_INTERNAL_be4469e2_4_k_cu_aede8a47_314934cuda3std3__45__cpo3endE,@object
	.size		_ZN40_INTERNAL_be4469e2_4_k_cu_aede8a47_314934cuda3std3__45__cpo3endE,(_ZN40_INTERNAL_be4469e2_4_k_cu_aede8a47_314934cuda3std3__419piecewise_constructE - _ZN40_INTERNAL_be4469e2_4_k_cu_aede8a47_314934cuda3std3__45__cpo3endE)
_ZN40_INTERNAL_be4469e2_4_k_cu_aede8a47_314934cuda3std3__45__cpo3endE:
	.zero		1
	.type		_ZN40_INTERNAL_be4469e2_4_k_cu_aede8a47_314934cuda3std3__419piecewise_constructE,@object
	.size		_ZN40_INTERNAL_be4469e2_4_k_cu_aede8a47_314934cuda3std3__419piecewise_constructE,(_ZN40_INTERNAL_be4469e2_4_k_cu_aede8a47_314934cuda3std3__45__cpo4cendE - _ZN40_INTERNAL_be4469e2_4_k_cu_aede8a47_314934cuda3std3__419piecewise_constructE)
_ZN40_INTERNAL_be4469e2_4_k_cu_aede8a47_314934cuda3std3__419piecewise_constructE:
	.zero		1
	.type		_ZN40_INTERNAL_be4469e2_4_k_cu_aede8a47_314934cuda3std3__45__cpo4cendE,@object
	.size		_ZN40_INTERNAL_be4469e2_4_k_cu_aede8a47_314934cuda3std3__45__cpo4cendE,(_ZN40_INTERNAL_be4469e2_4_k_cu_aede8a47_314934cuda3std6ranges3__45__cpo4swapE - _ZN40_INTERNAL_be4469e2_4_k_cu_aede8a47_314934cuda3std3__45__cpo4cendE)
_ZN40_INTERNAL_be4469e2_4_k_cu_aede8a47_314934cuda3std3__45__cpo4cendE:
	.zero		1
	.type		_ZN40_INTERNAL_be4469e2_4_k_cu_aede8a47_314934cuda3std6ranges3__45__cpo4swapE,@object
	.size		_ZN40_INTERNAL_be4469e2_4_k_cu_aede8a47_314934cuda3std6ranges3__45__cpo4swapE,(.L_8 - _ZN40_INTERNAL_be4469e2_4_k_cu_aede8a47_314934cuda3std6ranges3__45__cpo4swapE)
_ZN40_INTERNAL_be4469e2_4_k_cu_aede8a47_314934cuda3std6ranges3__45__cpo4swapE:
	.zero		1
.L_8:


//--------------------- .nv.constant0._ZN7cutlass13device_kernelINS_4gemm6kernel13GemmUniversalIN4cute5tupleIJiiiiEEENS1_10collective13CollectiveMmaINS1_34MainloopSm90TmaGmmaWarpSpecializedILi4ENS5_IJNS4_1CILi8EEENSA_ILi1EEESC_EEENS1_35KernelTmaWarpSpecializedCooperativeEEENS5_IJNSA_ILi128EEENSA_ILi256EEENSA_ILi64EEEEEENS_10bfloat16_tENS5_IJlSC_lEEESK_SL_NS4_8TiledMMAINS4_8MMA_AtomIJNS4_4SM904GMMA28MMA_64x256x16_F32BF16BF16_SSILNSP_5MajorE0ELSR_0ELNSP_7ScaleInE1ELSS_1EEEEEENS4_6LayoutINS5_IJNSA_ILi2EEESC_SC_EEENS5_IJSC_NSA_ILi0EEESY_EEEEENS5_IJNS4_10UnderscoreES11_S11_EEEEENS4_13SM90_TMA_LOADENS4_14ComposedLayoutINS4_7SwizzleILi3ELi4ELi3EEENS4_18smem_ptr_flag_bitsILi16EEENSV_INS5_IJSB_SI_EEENS5_IJSI_SC_EEEEEEEvNS4_8identityENS4_23SM90_TMA_LOAD_MULTICASTES1D_vS1E_EENS_8epilogue10collective6detail29Sm90TmaWarpSpecializedAdapterINS1I_15DefaultEpilogueISK_SL_SL_NS1H_6thread17LinearCombinationISK_Li1EffLNS1M_9ScaleType4KindE0ELNS_15FloatRoundStyleE2ESK_EENS1_15EpilogueDefaultEEEEEvvEEEEvNT_6ParamsE --------------------------
	.section	.nv.constant0._ZN7cutlass13device_kernelINS_4gemm6kernel13GemmUniversalIN4cute5tupleIJiiiiEEENS1_10collective13CollectiveMmaINS1_34MainloopSm90TmaGmmaWarpSpecializedILi4ENS5_IJNS4_1CILi8EEENSA_ILi1EEESC_EEENS1_35KernelTmaWarpSpecializedCooperativeEEENS5_IJNSA_ILi128EEENSA_ILi256EEENSA_ILi64EEEEEENS_10bfloat16_tENS5_IJlSC_lEEESK_SL_NS4_8TiledMMAINS4_8MMA_AtomIJNS4_4SM904GMMA28MMA_64x256x16_F32BF16BF16_SSILNSP_5MajorE0ELSR_0ELNSP_7ScaleInE1ELSS_1EEEEEENS4_6LayoutINS5_IJNSA_ILi2EEESC_SC_EEENS5_IJSC_NSA_ILi0EEESY_EEEEENS5_IJNS4_10UnderscoreES11_S11_EEEEENS4_13SM90_TMA_LOADENS4_14ComposedLayoutINS4_7SwizzleILi3ELi4ELi3EEENS4_18smem_ptr_flag_bitsILi16EEENSV_INS5_IJSB_SI_EEENS5_IJSI_SC_EEEEEEEvNS4_8identityENS4_23SM90_TMA_LOAD_MULTICASTES1D_vS1E_EENS_8epilogue10collective6detail29Sm90TmaWarpSpecializedAdapterINS1I_15DefaultEpilogueISK_SL_SL_NS1H_6thread17LinearCombinationISK_Li1EffLNS1M_9ScaleType4KindE0ELNS_15FloatRoundStyleE2ESK_EENS1_15EpilogueDefaultEEEEEvvEEEEvNT_6ParamsE,"a",@progbits
	.sectionflags	@""
	.align	4
.nv.constant0._ZN7cutlass13device_kernelINS_4gemm6kernel13GemmUniversalIN4cute5tupleIJiiiiEEENS1_10collective13CollectiveMmaINS1_34MainloopSm90TmaGmmaWarpSpecializedILi4ENS5_IJNS4_1CILi8EEENSA_ILi1EEESC_EEENS1_35KernelTmaWarpSpecializedCooperativeEEENS5_IJNSA_ILi128EEENSA_ILi256EEENSA_ILi64EEEEEENS_10bfloat16_tENS5_IJlSC_lEEESK_SL_NS4_8TiledMMAINS4_8MMA_AtomIJNS4_4SM904GMMA28MMA_64x256x16_F32BF16BF16_SSILNSP_5MajorE0ELSR_0ELNSP_7ScaleInE1ELSS_1EEEEEENS4_6LayoutINS5_IJNSA_ILi2EEESC_SC_EEENS5_IJSC_NSA_ILi0EEESY_EEEEENS5_IJNS4_10UnderscoreES11_S11_EEEEENS4_13SM90_TMA_LOADENS4_14ComposedLayoutINS4_7SwizzleILi3ELi4ELi3EEENS4_18smem_ptr_flag_bitsILi16EEENSV_INS5_IJSB_SI_EEENS5_IJSI_SC_EEEEEEEvNS4_8identityENS4_23SM90_TMA_LOAD_MULTICASTES1D_vS1E_EENS_8epilogue10collective6detail29Sm90TmaWarpSpecializedAdapterINS1I_15DefaultEpilogueISK_SL_SL_NS1H_6thread17LinearCombinationISK_Li1EffLNS1M_9ScaleType4KindE0ELNS_15FloatRoundStyleE2ESK_EENS1_15EpilogueDefaultEEEEEvvEEEEvNT_6ParamsE:
	.zero		1664


//--------------------- SYMBOLS --------------------------

	.type		.nv.reservedSmem.offset0,@object
	.size		.nv.reservedSmem.offset0,0x4
	.type		__assertfail,@function
